	.target	sm_90a

	.elftype	@"ET_EXEC"


//--------------------- .note.nv.tkinfo           --------------------------
	.section	.note.nv.tkinfo,"",@"SHT_NOTE"
	.sectionflags	@"SHF_NOTE_NV_TKINFO"
	.tkinfo
        /*0018*/ 	.word	0x00000002
        /*0030*/ 	.string	""
        /*0030*/ 	.string	"ptxas"
        /*0030*/ 	.string	"Cuda compilation tools, release 13.0, V13.0.88"
        /*0030*/ 	.string	"Build cuda_13.0.r13.0/compiler.36424714_0"
        /*0030*/ 	.string	"-arch sm_90a -m 64 "



//--------------------- .note.nv.cuinfo           --------------------------
	.section	.note.nv.cuinfo,"",@"SHT_NOTE"
	.sectionflags	@"SHF_NOTE_NV_CUINFO"
        /*0018*/ 	.short	0x0002
        /*001a*/ 	.short	0x005a
        /*001c*/ 	.short	0x0082
	.zero		2


//--------------------- .nv.info                  --------------------------
	.section	.nv.info,"",@"SHT_CUDA_INFO"
	.align	4


	//----- nvinfo : EIATTR_REGCOUNT
	.align		4
        /*0000*/ 	.byte	0x04, 0x2f
        /*0002*/ 	.short	(.L_15 - .L_14)
	.align		4
.L_14:
        /*0004*/ 	.word	index@(_ZN7cutlass13device_kernelINS_4gemm6kernel13GemmUniversalIN4cute5tupleIJiiiiEEENS1_10collective13CollectiveMmaINS1_34MainloopSm90TmaGmmaWarpSpecializedILi18ENS5_IJNS4_1CILi1EEESB_SB_EEENS1_35KernelTmaWarpSpecializedCooperativeEEENS5_IJNSA_ILi384EEENSA_ILi16EEESG_EEENS_10bfloat16_tENS5_IJlSB_lEEESI_SJ_NS4_8TiledMMAINS4_8MMA_AtomIJNS4_4SM904GMMA27MMA_64x16x16_F32BF16BF16_SSILNSN_5MajorE0ELSP_0ELNSN_7ScaleInE1ELSQ_1EEEEEENS4_6LayoutINS5_IJNSA_ILi2EEESB_SB_EEENS5_IJSB_NSA_ILi0EEESW_EEEEENS5_IJNS4_10UnderscoreESZ_SZ_EEEEENS4_13SM90_TMA_LOADENS4_14ComposedLayoutINS4_7SwizzleILi1ELi4ELi3EEENS4_18smem_ptr_flag_bitsILi16EEENST_INS5_IJNSA_ILi8EEESG_EEENS5_IJSG_SB_EEEEEEEvNS4_8identityES12_S1C_vS1D_EENS_8epilogue10collective6detail29Sm90TmaWarpSpecializedAdapterINS1G_15DefaultEpilogueISI_SJ_SJ_NS1F_6thread17LinearCombinationISI_Li1EffLNS1K_9ScaleType4KindE0ELNS_15FloatRoundStyleE2ESI_EENS1_15EpilogueDefaultEEEEEvvEEEEvNT_6ParamsE)
        /*0008*/ 	.word	0x000000a8


	//----- nvinfo : EIATTR_FRAME_SIZE
	.align		4
.L_15:
        /*000c*/ 	.byte	0x04, 0x11
        /*000e*/ 	.short	(.L_17 - .L_16)
	.align		4
.L_16:
        /*0010*/ 	.word	index@(_ZN7cutlass13device_kernelINS_4gemm6kernel13GemmUniversalIN4cute5tupleIJiiiiEEENS1_10collective13CollectiveMmaINS1_34MainloopSm90TmaGmmaWarpSpecializedILi18ENS5_IJNS4_1CILi1EEESB_SB_EEENS1_35KernelTmaWarpSpecializedCooperativeEEENS5_IJNSA_ILi384EEENSA_ILi16EEESG_EEENS_10bfloat16_tENS5_IJlSB_lEEESI_SJ_NS4_8TiledMMAINS4_8MMA_AtomIJNS4_4SM904GMMA27MMA_64x16x16_F32BF16BF16_SSILNSN_5MajorE0ELSP_0ELNSN_7ScaleInE1ELSQ_1EEEEEENS4_6LayoutINS5_IJNSA_ILi2EEESB_SB_EEENS5_IJSB_NSA_ILi0EEESW_EEEEENS5_IJNS4_10UnderscoreESZ_SZ_EEEEENS4_13SM90_TMA_LOADENS4_14ComposedLayoutINS4_7SwizzleILi1ELi4ELi3EEENS4_18smem_ptr_flag_bitsILi16EEENST_INS5_IJNSA_ILi8EEESG_EEENS5_IJSG_SB_EEEEEEEvNS4_8identityES12_S1C_vS1D_EENS_8epilogue10collective6detail29Sm90TmaWarpSpecializedAdapterINS1G_15DefaultEpilogueISI_SJ_SJ_NS1F_6thread17LinearCombinationISI_Li1EffLNS1K_9ScaleType4KindE0ELNS_15FloatRoundStyleE2ESI_EENS1_15EpilogueDefaultEEEEEvvEEEEvNT_6ParamsE)
        /*0014*/ 	.word	0x00000000


	//----- nvinfo : EIATTR_MIN_STACK_SIZE
	.align		4
.L_17:
        /*0018*/ 	.byte	0x04, 0x12
        /*001a*/ 	.short	(.L_19 - .L_18)
	.align		4
.L_18:
        /*001c*/ 	.word	index@(_ZN7cutlass13device_kernelINS_4gemm6kernel13GemmUniversalIN4cute5tupleIJiiiiEEENS1_10collective13CollectiveMmaINS1_34MainloopSm90TmaGmmaWarpSpecializedILi18ENS5_IJNS4_1CILi1EEESB_SB_EEENS1_35KernelTmaWarpSpecializedCooperativeEEENS5_IJNSA_ILi384EEENSA_ILi16EEESG_EEENS_10bfloat16_tENS5_IJlSB_lEEESI_SJ_NS4_8TiledMMAINS4_8MMA_AtomIJNS4_4SM904GMMA27MMA_64x16x16_F32BF16BF16_SSILNSN_5MajorE0ELSP_0ELNSN_7ScaleInE1ELSQ_1EEEEEENS4_6LayoutINS5_IJNSA_ILi2EEESB_SB_EEENS5_IJSB_NSA_ILi0EEESW_EEEEENS5_IJNS4_10UnderscoreESZ_SZ_EEEEENS4_13SM90_TMA_LOADENS4_14ComposedLayoutINS4_7SwizzleILi1ELi4ELi3EEENS4_18smem_ptr_flag_bitsILi16EEENST_INS5_IJNSA_ILi8EEESG_EEENS5_IJSG_SB_EEEEEEEvNS4_8identityES12_S1C_vS1D_EENS_8epilogue10collective6detail29Sm90TmaWarpSpecializedAdapterINS1G_15DefaultEpilogueISI_SJ_SJ_NS1F_6thread17LinearCombinationISI_Li1EffLNS1K_9ScaleType4KindE0ELNS_15FloatRoundStyleE2ESI_EENS1_15EpilogueDefaultEEEEEvvEEEEvNT_6ParamsE)
        /*0020*/ 	.word	0x00000000
.L_19:


//--------------------- .nv.compat                --------------------------
	.section	.nv.compat,"",@"SHT_CUDA_COMPAT_INFO"
	.align	4
        /*0000*/ 	.byte	0x02, 0x09, 0x01, 0x00, 0x02, 0x02, 0x04, 0x00, 0x02, 0x05, 0x05, 0x00, 0x03, 0x07, 0x01, 0x01
        /*0010*/ 	.byte	0x02, 0x03, 0x01, 0x00, 0x02, 0x06, 0x01, 0x00, 0x04, 0x0b, 0x08, 0x00, 0x00, 0x00, 0x00, 0x00
        /*0020*/ 	.byte	0x00, 0x00, 0x00, 0x00


//--------------------- .nv.info._ZN7cutlass13device_kernelINS_4gemm6kernel13GemmUniversalIN4cute5tupleIJiiiiEEENS1_10collective13CollectiveMmaINS1_34MainloopSm90TmaGmmaWarpSpecializedILi18ENS5_IJNS4_1CILi1EEESB_SB_EEENS1_35KernelTmaWarpSpecializedCooperativeEEENS5_IJNSA_ILi384EEENSA_ILi16EEESG_EEENS_10bfloat16_tENS5_IJlSB_lEEESI_SJ_NS4_8TiledMMAINS4_8MMA_AtomIJNS4_4SM904GMMA27MMA_64x16x16_F32BF16BF16_SSILNSN_5MajorE0ELSP_0ELNSN_7ScaleInE1ELSQ_1EEEEEENS4_6LayoutINS5_IJNSA_ILi2EEESB_SB_EEENS5_IJSB_NSA_ILi0EEESW_EEEEENS5_IJNS4_10UnderscoreESZ_SZ_EEEEENS4_13SM90_TMA_LOADENS4_14ComposedLayoutINS4_7SwizzleILi1ELi4ELi3EEENS4_18smem_ptr_flag_bitsILi16EEENST_INS5_IJNSA_ILi8EEESG_EEENS5_IJSG_SB_EEEEEEEvNS4_8identityES12_S1C_vS1D_EENS_8epilogue10collective6detail29Sm90TmaWarpSpecializedAdapterINS1G_15DefaultEpilogueISI_SJ_SJ_NS1F_6thread17LinearCombinationISI_Li1EffLNS1K_9ScaleType4KindE0ELNS_15FloatRoundStyleE2ESI_EENS1_15EpilogueDefaultEEEEEvvEEEEvNT_6ParamsE --------------------------
	.section	.nv.info._ZN7cutlass13device_kernelINS_4gemm6kernel13GemmUniversalIN4cute5tupleIJiiiiEEENS1_10collective13CollectiveMmaINS1_34MainloopSm90TmaGmmaWarpSpecializedILi18ENS5_IJNS4_1CILi1EEESB_SB_EEENS1_35KernelTmaWarpSpecializedCooperativeEEENS5_IJNSA_ILi384EEENSA_ILi16EEESG_EEENS_10bfloat16_tENS5_IJlSB_lEEESI_SJ_NS4_8TiledMMAINS4_8MMA_AtomIJNS4_4SM904GMMA27MMA_64x16x16_F32BF16BF16_SSILNSN_5MajorE0ELSP_0ELNSN_7ScaleInE1ELSQ_1EEEEEENS4_6LayoutINS5_IJNSA_ILi2EEESB_SB_EEENS5_IJSB_NSA_ILi0EEESW_EEEEENS5_IJNS4_10UnderscoreESZ_SZ_EEEEENS4_13SM90_TMA_LOADENS4_14ComposedLayoutINS4_7SwizzleILi1ELi4ELi3EEENS4_18smem_ptr_flag_bitsILi16EEENST_INS5_IJNSA_ILi8EEESG_EEENS5_IJSG_SB_EEEEEEEvNS4_8identityES12_S1C_vS1D_EENS_8epilogue10collective6detail29Sm90TmaWarpSpecializedAdapterINS1G_15DefaultEpilogueISI_SJ_SJ_NS1F_6thread17LinearCombinationISI_Li1EffLNS1K_9ScaleType4KindE0ELNS_15FloatRoundStyleE2ESI_EENS1_15EpilogueDefaultEEEEEvvEEEEvNT_6ParamsE,"",@"SHT_CUDA_INFO"
	.sectionflags	@""
	.align	4


	//----- nvinfo : EIATTR_CUDA_API_VERSION
	.align		4
        /*0000*/ 	.byte	0x04, 0x37
        /*0002*/ 	.short	(.L_21 - .L_20)
.L_20:
        /*0004*/ 	.word	0x00000082


	//----- nvinfo : EIATTR_KPARAM_INFO
	.align		4
.L_21:
        /*0008*/ 	.byte	0x04, 0x17
        /*000a*/ 	.short	(.L_23 - .L_22)
.L_22:
        /*000c*/ 	.word	0x00000000
        /*0010*/ 	.short	0x0000
        /*0012*/ 	.short	0x0070
        /*0014*/ 	.byte	0x00, 0xf0, 0x01, 0x10


	//----- nvinfo : EIATTR_SPARSE_MMA_MASK
	.align		4
.L_23:
        /*0018*/ 	.byte	0x03, 0x50
        /*001a*/ 	.short	0x0000


	//----- nvinfo : EIATTR_MAXREG_COUNT
	.align		4
        /*001c*/ 	.byte	0x03, 0x1b
        /*001e*/ 	.short	0x00a8


	//----- nvinfo : EIATTR_NUM_BARRIERS
	.align		4
        /*0020*/ 	.byte	0x02, 0x4c
        /*0022*/ 	.byte	0x01
	.zero		1


	//----- nvinfo : EIATTR_EXTERNS
	.align		4
        /*0024*/ 	.byte	0x04, 0x0f
        /*0026*/ 	.short	(.L_25 - .L_24)


	//   ....[0]....
	.align		4
.L_24:
        /*0028*/ 	.word	index@(__assertfail)


	//----- nvinfo : EIATTR_MERCURY_ISA_VERSION
	.align		4
.L_25:
        /*002c*/ 	.byte	0x03, 0x5f
        /*002e*/ 	.short	0x0101


	//----- nvinfo : EIATTR_INT_WARP_WIDE_INSTR_OFFSETS
	.align		4
        /*0030*/ 	.byte	0x04, 0x31
        /*0032*/ 	.short	(.L_27 - .L_26)


	//   ....[0]....
.L_26:
        /*0034*/ 	.word	0x000005a0


	//   ....[1]....
        /*0038*/ 	.word	0x000005d0


	//   ....[2]....
        /*003c*/ 	.word	0x000006b0


	//----- nvinfo : EIATTR_COOP_GROUP_MASK_REGIDS
	.align		4
.L_27:
        /*0040*/ 	.byte	0x04, 0x29
        /*0042*/ 	.short	(.L_29 - .L_28)


	//   ....[0]....
.L_28:
        /*0044*/ 	.word	0xffffffff


	//   ....[1]....
        /*0048*/ 	.word	0xffffffff


	//   ....[2]....
        /*004c*/ 	.word	0xffffffff


	//   ....[3]....
        /*0050*/ 	.word	0xffffffff


	//   ....[4]....
        /*0054*/ 	.word	0xffffffff


	//----- nvinfo : EIATTR_COOP_GROUP_INSTR_OFFSETS
	.align		4
.L_29:
        /*0058*/ 	.byte	0x04, 0x28
        /*005a*/ 	.short	(.L_31 - .L_30)


	//   ....[0]....
.L_30:
        /*005c*/ 	.word	0x00000060


	//   ....[1]....
        /*0060*/ 	.word	0x00000070


	//   ....[2]....
        /*0064*/ 	.word	0x00000130


	//   ....[3]....
        /*0068*/ 	.word	0x000004b0


	//   ....[4]....
        /*006c*/ 	.word	0x00001160


	//----- nvinfo : EIATTR_REG_RECONFIG
	.align		4
.L_31:
        /*0070*/ 	.byte	0x01, 0x54
	.zero		2


	//----- nvinfo : EIATTR_SYSCALL_OFFSETS
	.align		4
        /*0074*/ 	.byte	0x04, 0x46
        /*0076*/ 	.short	(.L_33 - .L_32)


	//   ....[0]....
.L_32:
        /*0078*/ 	.word	0x00001320


	//----- nvinfo : EIATTR_MBARRIER_INSTR_OFFSETS
	.align		4
.L_33:
        /*007c*/ 	.byte	0x04, 0x39
        /*007e*/ 	.short	(.L_35 - .L_34)


	//   ....[0]....
.L_34:
        /*0080*/ 	.word	0x00000250
        /*0084*/ 	.word	0x000000ff
        /*0088*/ 	.word	0x00000000
        /*008c*/ 	.short	0x0100
        /*008e*/ 	.byte	0x08
	.zero		1


	//   ....[1]....
        /*0090*/ 	.word	0x00000260
        /*0094*/ 	.word	0x000000ff
        /*0098*/ 	.word	0x00000090
        /*009c*/ 	.short	0x0100
        /*009e*/ 	.byte	0x08
	.zero		1


	//   ....[2]....
        /*00a0*/ 	.word	0x00000270
        /*00a4*/ 	.word	0x000000ff
        /*00a8*/ 	.word	0x00000008
        /*00ac*/ 	.short	0x0100
        /*00ae*/ 	.byte	0x08
	.zero		1


	//   ....[3]....
        /*00b0*/ 	.word	0x00000280
        /*00b4*/ 	.word	0x000000ff
        /*00b8*/ 	.word	0x00000098
        /*00bc*/ 	.short	0x0100
        /*00be*/ 	.byte	0x08
	.zero		1


	//   ....[4]....
        /*00c0*/ 	.word	0x00000290
        /*00c4*/ 	.word	0x000000ff
        /*00c8*/ 	.word	0x00000010
        /*00cc*/ 	.short	0x0100
        /*00ce*/ 	.byte	0x08
	.zero		1


	//   ....[5]....
        /*00d0*/ 	.word	0x000002a0
        /*00d4*/ 	.word	0x000000ff
        /*00d8*/ 	.word	0x000000a0
        /*00dc*/ 	.short	0x0100
        /*00de*/ 	.byte	0x08
	.zero		1


	//   ....[6]....
        /*00e0*/ 	.word	0x000002b0
        /*00e4*/ 	.word	0x000000ff
        /*00e8*/ 	.word	0x00000018
        /*00ec*/ 	.short	0x0100
        /*00ee*/ 	.byte	0x08
	.zero		1


	//   ....[7]....
        /*00f0*/ 	.word	0x000002c0
        /*00f4*/ 	.word	0x000000ff
        /*00f8*/ 	.word	0x000000a8
        /*00fc*/ 	.short	0x0100
        /*00fe*/ 	.byte	0x08
	.zero		1


	//   ....[8]....
        /*0100*/ 	.word	0x000002d0
        /*0104*/ 	.word	0x000000ff
        /*0108*/ 	.word	0x00000020
        /*010c*/ 	.short	0x0100
        /*010e*/ 	.byte	0x08
	.zero		1


	//   ....[9]....
        /*0110*/ 	.word	0x000002e0
        /*0114*/ 	.word	0x000000ff
        /*0118*/ 	.word	0x000000b0
        /*011c*/ 	.short	0x0100
        /*011e*/ 	.byte	0x08
	.zero		1


	//   ....[10]....
        /*0120*/ 	.word	0x000002f0
        /*0124*/ 	.word	0x000000ff
        /*0128*/ 	.word	0x00000028
        /*012c*/ 	.short	0x0100
        /*012e*/ 	.byte	0x08
	.zero		1


	//   ....[11]....
        /*0130*/ 	.word	0x00000300
        /*0134*/ 	.word	0x000000ff
        /*0138*/ 	.word	0x000000b8
        /*013c*/ 	.short	0x0100
        /*013e*/ 	.byte	0x08
	.zero		1


	//   ....[12]....
        /*0140*/ 	.word	0x00000310
        /*0144*/ 	.word	0x000000ff
        /*0148*/ 	.word	0x00000030
        /*014c*/ 	.short	0x0100
        /*014e*/ 	.byte	0x08
	.zero		1


	//   ....[13]....
        /*0150*/ 	.word	0x00000320
        /*0154*/ 	.word	0x000000ff
        /*0158*/ 	.word	0x000000c0
        /*015c*/ 	.short	0x0100
        /*015e*/ 	.byte	0x08
	.zero		1


	//   ....[14]....
        /*0160*/ 	.word	0x00000330
        /*0164*/ 	.word	0x000000ff
        /*0168*/ 	.word	0x00000038
        /*016c*/ 	.short	0x0100
        /*016e*/ 	.byte	0x08
	.zero		1


	//   ....[15]....
        /*0170*/ 	.word	0x00000340
        /*0174*/ 	.word	0x000000ff
        /*0178*/ 	.word	0x000000c8
        /*017c*/ 	.short	0x0100
        /*017e*/ 	.byte	0x08
	.zero		1


	//   ....[16]....
        /*0180*/ 	.word	0x00000350
        /*0184*/ 	.word	0x000000ff
        /*0188*/ 	.word	0x00000040
        /*018c*/ 	.short	0x0100
        /*018e*/ 	.byte	0x08
	.zero		1


	//   ....[17]....
        /*0190*/ 	.word	0x00000360
        /*0194*/ 	.word	0x000000ff
        /*0198*/ 	.word	0x000000d0
        /*019c*/ 	.short	0x0100
        /*019e*/ 	.byte	0x08
	.zero		1


	//   ....[18]....
        /*01a0*/ 	.word	0x00000370
        /*01a4*/ 	.word	0x000000ff
        /*01a8*/ 	.word	0x00000048
        /*01ac*/ 	.short	0x0100
        /*01ae*/ 	.byte	0x08
	.zero		1


	//   ....[19]....
        /*01b0*/ 	.word	0x00000380
        /*01b4*/ 	.word	0x000000ff
        /*01b8*/ 	.word	0x000000d8
        /*01bc*/ 	.short	0x0100
        /*01be*/ 	.byte	0x08
	.zero		1


	//   ....[20]....
        /*01c0*/ 	.word	0x00000390
        /*01c4*/ 	.word	0x000000ff
        /*01c8*/ 	.word	0x00000050
        /*01cc*/ 	.short	0x0100
        /*01ce*/ 	.byte	0x08
	.zero		1


	//   ....[21]....
        /*01d0*/ 	.word	0x000003a0
        /*01d4*/ 	.word	0x000000ff
        /*01d8*/ 	.word	0x000000e0
        /*01dc*/ 	.short	0x0100
        /*01de*/ 	.byte	0x08
	.zero		1


	//   ....[22]....
        /*01e0*/ 	.word	0x000003b0
        /*01e4*/ 	.word	0x000000ff
        /*01e8*/ 	.word	0x00000058
        /*01ec*/ 	.short	0x0100
        /*01ee*/ 	.byte	0x08
	.zero		1


	//   ....[23]....
        /*01f0*/ 	.word	0x000003c0
        /*01f4*/ 	.word	0x000000ff
        /*01f8*/ 	.word	0x000000e8
        /*01fc*/ 	.short	0x0100
        /*01fe*/ 	.byte	0x08
	.zero		1


	//   ....[24]....
        /*0200*/ 	.word	0x000003d0
        /*0204*/ 	.word	0x000000ff
        /*0208*/ 	.word	0x00000060
        /*020c*/ 	.short	0x0100
        /*020e*/ 	.byte	0x08
	.zero		1


	//   ....[25]....
        /*0210*/ 	.word	0x000003e0
        /*0214*/ 	.word	0x000000ff
        /*0218*/ 	.word	0x000000f0
        /*021c*/ 	.short	0x0100
        /*021e*/ 	.byte	0x08
	.zero		1


	//   ....[26]....
        /*0220*/ 	.word	0x000003f0
        /*0224*/ 	.word	0x000000ff
        /*0228*/ 	.word	0x00000068
        /*022c*/ 	.short	0x0100
        /*022e*/ 	.byte	0x08
	.zero		1


	//   ....[27]....
        /*0230*/ 	.word	0x00000400
        /*0234*/ 	.word	0x000000ff
        /*0238*/ 	.word	0x000000f8
        /*023c*/ 	.short	0x0100
        /*023e*/ 	.byte	0x08
	.zero		1


	//   ....[28]....
        /*0240*/ 	.word	0x00000410
        /*0244*/ 	.word	0x000000ff
        /*0248*/ 	.word	0x00000070
        /*024c*/ 	.short	0x0100
        /*024e*/ 	.byte	0x08
	.zero		1


	//   ....[29]....
        /*0250*/ 	.word	0x00000420
        /*0254*/ 	.word	0x000000ff
        /*0258*/ 	.word	0x00000100
        /*025c*/ 	.short	0x0100
        /*025e*/ 	.byte	0x08
	.zero		1


	//   ....[30]....
        /*0260*/ 	.word	0x00000430
        /*0264*/ 	.word	0x000000ff
        /*0268*/ 	.word	0x00000078
        /*026c*/ 	.short	0x0100
        /*026e*/ 	.byte	0x08
	.zero		1


	//   ....[31]....
        /*0270*/ 	.word	0x00000440
        /*0274*/ 	.word	0x000000ff
        /*0278*/ 	.word	0x00000108
        /*027c*/ 	.short	0x0100
        /*027e*/ 	.byte	0x08
	.zero		1


	//   ....[32]....
        /*0280*/ 	.word	0x00000450
        /*0284*/ 	.word	0x000000ff
        /*0288*/ 	.word	0x00000080
        /*028c*/ 	.short	0x0100
        /*028e*/ 	.byte	0x08
	.zero		1


	//   ....[33]....
        /*0290*/ 	.word	0x00000460
        /*0294*/ 	.word	0x000000ff
        /*0298*/ 	.word	0x00000110
        /*029c*/ 	.short	0x0100
        /*029e*/ 	.byte	0x08
	.zero		1


	//   ....[34]....
        /*02a0*/ 	.word	0x00000470
        /*02a4*/ 	.word	0x000000ff
        /*02a8*/ 	.word	0x00000088
        /*02ac*/ 	.short	0x0100
        /*02ae*/ 	.byte	0x08
	.zero		1


	//   ....[35]....
        /*02b0*/ 	.word	0x00000480
        /*02b4*/ 	.word	0x000000ff
        /*02b8*/ 	.word	0x00000118
        /*02bc*/ 	.short	0x0100
        /*02be*/ 	.byte	0x08
	.zero		1


	//   ....[36]....
        /*02c0*/ 	.word	0x00000720
        /*02c4*/ 	.word	0x000000ff
        /*02c8*/ 	.word	0x00000130
        /*02cc*/ 	.short	0x0100
        /*02ce*/ 	.byte	0x06
	.zero		1


	//   ....[37]....
        /*02d0*/ 	.word	0x00000780
        /*02d4*/ 	.word	0x000000ff
        /*02d8*/ 	.word	0x00000138
        /*02dc*/ 	.short	0x0100
        /*02de*/ 	.byte	0x06
	.zero		1


	//   ....[38]....
        /*02e0*/ 	.word	0x000013a0
        /*02e4*/ 	.word	0x00000003
        /*02e8*/ 	.word	0x00000000
        /*02ec*/ 	.short	0x010a
        /*02ee*/ 	.byte	0x3f
	.zero		1


	//   ....[39]....
        /*02f0*/ 	.word	0x000013e0
        /*02f4*/ 	.word	0x00000003
        /*02f8*/ 	.word	0x00000000
        /*02fc*/ 	.short	0x010a
        /*02fe*/ 	.byte	0x3f
	.zero		1


	//   ....[40]....
        /*0300*/ 	.word	0x000016b0
        /*0304*/ 	.word	0x000000ff
        /*0308*/ 	.word	0x00000000
        /*030c*/ 	.short	0x010a
        /*030e*/ 	.byte	0x04
	.zero		1


	//   ....[41]....
        /*0310*/ 	.word	0x000016f0
        /*0314*/ 	.word	0x000000ff
        /*0318*/ 	.word	0x00000000
        /*031c*/ 	.short	0x010a
        /*031e*/ 	.byte	0x04
	.zero		1


	//   ....[42]....
        /*0320*/ 	.word	0x000018a0
        /*0324*/ 	.word	0x000000ff
        /*0328*/ 	.word	0x00000000
        /*032c*/ 	.short	0x0101
        /*032e*/ 	.byte	0x04
	.zero		1


	//   ....[43]....
        /*0330*/ 	.word	0x00001a50
        /*0334*/ 	.word	0x00000000
        /*0338*/ 	.word	0x00000000
        /*033c*/ 	.short	0x0101
        /*033e*/ 	.byte	0x3f
	.zero		1


	//   ....[44]....
        /*0340*/ 	.word	0x00004cc0
        /*0344*/ 	.word	0x0000000e
        /*0348*/ 	.word	0x00000090
        /*034c*/ 	.short	0x010a
        /*034e*/ 	.byte	0x3f
	.zero		1


	//   ....[45]....
        /*0350*/ 	.word	0x00005040
        /*0354*/ 	.word	0x00000006
        /*0358*/ 	.word	0x00000138
        /*035c*/ 	.short	0x0101
        /*035e*/ 	.byte	0x3f
	.zero		1


	//   ....[46]....
        /*0360*/ 	.word	0x00005770
        /*0364*/ 	.word	0x00000007
        /*0368*/ 	.word	0x00000000
        /*036c*/ 	.short	0x010a
        /*036e*/ 	.byte	0x3f
	.zero		1


	//   ....[47]....
        /*0370*/ 	.word	0x000057f0
        /*0374*/ 	.word	0x00000009
        /*0378*/ 	.word	0x00000000
        /*037c*/ 	.short	0x010a
        /*037e*/ 	.byte	0x3f
	.zero		1


	//   ....[48]....
        /*0380*/ 	.word	0x00005880
        /*0384*/ 	.word	0x00000006
        /*0388*/ 	.word	0x00000000
        /*038c*/ 	.short	0x010a
        /*038e*/ 	.byte	0x3f
	.zero		1


	//   ....[49]....
        /*0390*/ 	.word	0x00005910
        /*0394*/ 	.word	0x00000009
        /*0398*/ 	.word	0x00000000
        /*039c*/ 	.short	0x010a
        /*039e*/ 	.byte	0x3f
	.zero		1


	//   ....[50]....
        /*03a0*/ 	.word	0x000059a0
        /*03a4*/ 	.word	0x00000006
        /*03a8*/ 	.word	0x00000000
        /*03ac*/ 	.short	0x010a
        /*03ae*/ 	.byte	0x3f
	.zero		1


	//   ....[51]....
        /*03b0*/ 	.word	0x00005a30
        /*03b4*/ 	.word	0x00000009
        /*03b8*/ 	.word	0x00000000
        /*03bc*/ 	.short	0x010a
        /*03be*/ 	.byte	0x3f
	.zero		1


	//   ....[52]....
        /*03c0*/ 	.word	0x00005ac0
        /*03c4*/ 	.word	0x00000006
        /*03c8*/ 	.word	0x00000000
        /*03cc*/ 	.short	0x010a
        /*03ce*/ 	.byte	0x3f
	.zero		1


	//   ....[53]....
        /*03d0*/ 	.word	0x00005b50
        /*03d4*/ 	.word	0x00000009
        /*03d8*/ 	.word	0x00000000
        /*03dc*/ 	.short	0x010a
        /*03de*/ 	.byte	0x3f
	.zero		1


	//   ....[54]....
        /*03e0*/ 	.word	0x00005be0
        /*03e4*/ 	.word	0x00000006
        /*03e8*/ 	.word	0x00000000
        /*03ec*/ 	.short	0x010a
        /*03ee*/ 	.byte	0x3f
	.zero		1


	//   ....[55]....
        /*03f0*/ 	.word	0x00005c70
        /*03f4*/ 	.word	0x00000009
        /*03f8*/ 	.word	0x00000000
        /*03fc*/ 	.short	0x010a
        /*03fe*/ 	.byte	0x3f
	.zero		1


	//   ....[56]....
        /*0400*/ 	.word	0x00005d00
        /*0404*/ 	.word	0x00000006
        /*0408*/ 	.word	0x00000000
        /*040c*/ 	.short	0x010a
        /*040e*/ 	.byte	0x3f
	.zero		1


	//   ....[57]....
        /*0410*/ 	.word	0x00005d90
        /*0414*/ 	.word	0x00000009
        /*0418*/ 	.word	0x00000000
        /*041c*/ 	.short	0x010a
        /*041e*/ 	.byte	0x3f
	.zero		1


	//   ....[58]....
        /*0420*/ 	.word	0x00005e20
        /*0424*/ 	.word	0x00000006
        /*0428*/ 	.word	0x00000000
        /*042c*/ 	.short	0x010a
        /*042e*/ 	.byte	0x3f
	.zero		1


	//   ....[59]....
        /*0430*/ 	.word	0x00005eb0
        /*0434*/ 	.word	0x00000009
        /*0438*/ 	.word	0x00000000
        /*043c*/ 	.short	0x010a
        /*043e*/ 	.byte	0x3f
	.zero		1


	//   ....[60]....
        /*0440*/ 	.word	0x00005f40
        /*0444*/ 	.word	0x00000006
        /*0448*/ 	.word	0x00000000
        /*044c*/ 	.short	0x010a
        /*044e*/ 	.byte	0x3f
	.zero		1


	//   ....[61]....
        /*0450*/ 	.word	0x00005fd0
        /*0454*/ 	.word	0x00000009
        /*0458*/ 	.word	0x00000000
        /*045c*/ 	.short	0x010a
        /*045e*/ 	.byte	0x3f
	.zero		1


	//   ....[62]....
        /*0460*/ 	.word	0x00006060
        /*0464*/ 	.word	0x00000006
        /*0468*/ 	.word	0x00000000
        /*046c*/ 	.short	0x010a
        /*046e*/ 	.byte	0x3f
	.zero		1


	//   ....[63]....
        /*0470*/ 	.word	0x000060f0
        /*0474*/ 	.word	0x00000003
        /*0478*/ 	.word	0x00000000
        /*047c*/ 	.short	0x010a
        /*047e*/ 	.byte	0x3f
	.zero		1


	//   ....[64]....
        /*0480*/ 	.word	0x00006150
        /*0484*/ 	.word	0x00000003
        /*0488*/ 	.word	0x00000000
        /*048c*/ 	.short	0x010a
        /*048e*/ 	.byte	0x3f
	.zero		1


	//   ....[65]....
        /*0490*/ 	.word	0x000061b0
        /*0494*/ 	.word	0x00000005
        /*0498*/ 	.word	0x00000000
        /*049c*/ 	.short	0x010a
        /*049e*/ 	.byte	0x3f
	.zero		1


	//   ....[66]....
        /*04a0*/ 	.word	0x00006280
        /*04a4*/ 	.word	0x0000000e
        /*04a8*/ 	.word	0x00000090
        /*04ac*/ 	.short	0x010a
        /*04ae*/ 	.byte	0x3f
	.zero		1


	//   ....[67]....
        /*04b0*/ 	.word	0x00006350
        /*04b4*/ 	.word	0x00000007
        /*04b8*/ 	.word	0x00000000
        /*04bc*/ 	.short	0x010a
        /*04be*/ 	.byte	0x3f
	.zero		1


	//   ....[68]....
        /*04c0*/ 	.word	0x000063a0
        /*04c4*/ 	.word	0x00000009
        /*04c8*/ 	.word	0x00000000
        /*04cc*/ 	.short	0x010a
        /*04ce*/ 	.byte	0x3f
	.zero		1


	//   ....[69]....
        /*04d0*/ 	.word	0x000063f0
        /*04d4*/ 	.word	0x00000006
        /*04d8*/ 	.word	0x00000000
        /*04dc*/ 	.short	0x010a
        /*04de*/ 	.byte	0x3f
	.zero		1


	//   ....[70]....
        /*04e0*/ 	.word	0x00006440
        /*04e4*/ 	.word	0x00000009
        /*04e8*/ 	.word	0x00000000
        /*04ec*/ 	.short	0x010a
        /*04ee*/ 	.byte	0x3f
	.zero		1


	//   ....[71]....
        /*04f0*/ 	.word	0x00006490
        /*04f4*/ 	.word	0x00000006
        /*04f8*/ 	.word	0x00000000
        /*04fc*/ 	.short	0x010a
        /*04fe*/ 	.byte	0x3f
	.zero		1


	//   ....[72]....
        /*0500*/ 	.word	0x000064e0
        /*0504*/ 	.word	0x00000009
        /*0508*/ 	.word	0x00000000
        /*050c*/ 	.short	0x010a
        /*050e*/ 	.byte	0x3f
	.zero		1


	//   ....[73]....
        /*0510*/ 	.word	0x00006530
        /*0514*/ 	.word	0x00000006
        /*0518*/ 	.word	0x00000000
        /*051c*/ 	.short	0x010a
        /*051e*/ 	.byte	0x3f
	.zero		1


	//   ....[74]....
        /*0520*/ 	.word	0x00006580
        /*0524*/ 	.word	0x00000009
        /*0528*/ 	.word	0x00000000
        /*052c*/ 	.short	0x010a
        /*052e*/ 	.byte	0x3f
	.zero		1


	//   ....[75]....
        /*0530*/ 	.word	0x000065d0
        /*0534*/ 	.word	0x00000006
        /*0538*/ 	.word	0x00000000
        /*053c*/ 	.short	0x010a
        /*053e*/ 	.byte	0x3f
	.zero		1


	//   ....[76]....
        /*0540*/ 	.word	0x00006620
        /*0544*/ 	.word	0x00000009
        /*0548*/ 	.word	0x00000000
        /*054c*/ 	.short	0x010a
        /*054e*/ 	.byte	0x3f
	.zero		1


	//   ....[77]....
        /*0550*/ 	.word	0x00006670
        /*0554*/ 	.word	0x00000006
        /*0558*/ 	.word	0x00000000
        /*055c*/ 	.short	0x010a
        /*055e*/ 	.byte	0x3f
	.zero		1


	//   ....[78]....
        /*0560*/ 	.word	0x000066c0
        /*0564*/ 	.word	0x00000009
        /*0568*/ 	.word	0x00000000
        /*056c*/ 	.short	0x010a
        /*056e*/ 	.byte	0x3f
	.zero		1


	//   ....[79]....
        /*0570*/ 	.word	0x00006710
        /*0574*/ 	.word	0x00000006
        /*0578*/ 	.word	0x00000000
        /*057c*/ 	.short	0x010a
        /*057e*/ 	.byte	0x3f
	.zero		1


	//   ....[80]....
        /*0580*/ 	.word	0x00006760
        /*0584*/ 	.word	0x00000009
        /*0588*/ 	.word	0x00000000
        /*058c*/ 	.short	0x010a
        /*058e*/ 	.byte	0x3f
	.zero		1


	//   ....[81]....
        /*0590*/ 	.word	0x000067b0
        /*0594*/ 	.word	0x00000006
        /*0598*/ 	.word	0x00000000
        /*059c*/ 	.short	0x010a
        /*059e*/ 	.byte	0x3f
	.zero		1


	//   ....[82]....
        /*05a0*/ 	.word	0x00006800
        /*05a4*/ 	.word	0x00000009
        /*05a8*/ 	.word	0x00000000
        /*05ac*/ 	.short	0x010a
        /*05ae*/ 	.byte	0x3f
	.zero		1


	//   ....[83]....
        /*05b0*/ 	.word	0x00006850
        /*05b4*/ 	.word	0x00000006
        /*05b8*/ 	.word	0x00000000
        /*05bc*/ 	.short	0x010a
        /*05be*/ 	.byte	0x3f
	.zero		1


	//----- nvinfo : EIATTR_NUM_MBARRIERS
	.align		4
.L_35:
        /*05c0*/ 	.byte	0x03, 0x38
        /*05c2*/ 	.short	0x0026


	//----- nvinfo : EIATTR_EXIT_INSTR_OFFSETS
	.align		4
        /*05c4*/ 	.byte	0x04, 0x1c
        /*05c6*/ 	.short	(.L_37 - .L_36)


	//   ....[0]....
.L_36:
        /*05c8*/ 	.word	0x000007d0


	//   ....[1]....
        /*05cc*/ 	.word	0x00001090


	//   ....[2]....
        /*05d0*/ 	.word	0x00004330


	//   ....[3]....
        /*05d4*/ 	.word	0x00004960


	//   ....[4]....
        /*05d8*/ 	.word	0x00006140


	//----- nvinfo : EIATTR_MAX_THREADS
	.align		4
.L_37:
        /*05dc*/ 	.byte	0x04, 0x05
        /*05de*/ 	.short	(.L_39 - .L_38)
.L_38:
        /*05e0*/ 	.word	0x00000180
        /*05e4*/ 	.word	0x00000001
        /*05e8*/ 	.word	0x00000001


	//----- nvinfo : EIATTR_CRS_STACK_SIZE
	.align		4
.L_39:
        /*05ec*/ 	.byte	0x04, 0x1e
        /*05ee*/ 	.short	(.L_41 - .L_40)
.L_40:
        /*05f0*/ 	.word	0x00000000


	//----- nvinfo : EIATTR_CBANK_PARAM_SIZE
	.align		4
.L_41:
        /*05f4*/ 	.byte	0x03, 0x19
        /*05f6*/ 	.short	0x0470


	//----- nvinfo : EIATTR_PARAM_CBANK
	.align		4
        /*05f8*/ 	.byte	0x04, 0x0a
        /*05fa*/ 	.short	(.L_43 - .L_42)
	.align		4
.L_42:
        /*05fc*/ 	.word	index@(.nv.constant0._ZN7cutlass13device_kernelINS_4gemm6kernel13GemmUniversalIN4cute5tupleIJiiiiEEENS1_10collective13CollectiveMmaINS1_34MainloopSm90TmaGmmaWarpSpecializedILi18ENS5_IJNS4_1CILi1EEESB_SB_EEENS1_35KernelTmaWarpSpecializedCooperativeEEENS5_IJNSA_ILi384EEENSA_ILi16EEESG_EEENS_10bfloat16_tENS5_IJlSB_lEEESI_SJ_NS4_8TiledMMAINS4_8MMA_AtomIJNS4_4SM904GMMA27MMA_64x16x16_F32BF16BF16_SSILNSN_5MajorE0ELSP_0ELNSN_7ScaleInE1ELSQ_1EEEEEENS4_6LayoutINS5_IJNSA_ILi2EEESB_SB_EEENS5_IJSB_NSA_ILi0EEESW_EEEEENS5_IJNS4_10UnderscoreESZ_SZ_EEEEENS4_13SM90_TMA_LOADENS4_14ComposedLayoutINS4_7SwizzleILi1ELi4ELi3EEENS4_18smem_ptr_flag_bitsILi16EEENST_INS5_IJNSA_ILi8EEESG_EEENS5_IJSG_SB_EEEEEEEvNS4_8identityES12_S1C_vS1D_EENS_8epilogue10collective6detail29Sm90TmaWarpSpecializedAdapterINS1G_15DefaultEpilogueISI_SJ_SJ_NS1F_6thread17LinearCombinationISI_Li1EffLNS1K_9ScaleType4KindE0ELNS_15FloatRoundStyleE2ESI_EENS1_15EpilogueDefaultEEEEEvvEEEEvNT_6ParamsE)
        /*0600*/ 	.short	0x0210
        /*0602*/ 	.short	0x0470


	//----- nvinfo : EIATTR_SW_WAR
	.align		4
.L_43:
        /*0604*/ 	.byte	0x04, 0x36
        /*0606*/ 	.short	(.L_45 - .L_44)
.L_44:
        /*0608*/ 	.word	0x00000008
.L_45:


//--------------------- .nv.callgraph             --------------------------
	.section	.nv.callgraph,"",@"SHT_CUDA_CALLGRAPH"
	.align	4
	.sectionentsize	8
	.align		4
        /*0000*/ 	.word	0x00000000
	.align		4
        /*0004*/ 	.word	0xffffffff
	.align		4
        /*0008*/ 	.word	index@(_ZN7cutlass13device_kernelINS_4gemm6kernel13GemmUniversalIN4cute5tupleIJiiiiEEENS1_10collective13CollectiveMmaINS1_34MainloopSm90TmaGmmaWarpSpecializedILi18ENS5_IJNS4_1CILi1EEESB_SB_EEENS1_35KernelTmaWarpSpecializedCooperativeEEENS5_IJNSA_ILi384EEENSA_ILi16EEESG_EEENS_10bfloat16_tENS5_IJlSB_lEEESI_SJ_NS4_8TiledMMAINS4_8MMA_AtomIJNS4_4SM904GMMA27MMA_64x16x16_F32BF16BF16_SSILNSN_5MajorE0ELSP_0ELNSN_7ScaleInE1ELSQ_1EEEEEENS4_6LayoutINS5_IJNSA_ILi2EEESB_SB_EEENS5_IJSB_NSA_ILi0EEESW_EEEEENS5_IJNS4_10UnderscoreESZ_SZ_EEEEENS4_13SM90_TMA_LOADENS4_14ComposedLayoutINS4_7SwizzleILi1ELi4ELi3EEENS4_18smem_ptr_flag_bitsILi16EEENST_INS5_IJNSA_ILi8EEESG_EEENS5_IJSG_SB_EEEEEEEvNS4_8identityES12_S1C_vS1D_EENS_8epilogue10collective6detail29Sm90TmaWarpSpecializedAdapterINS1G_15DefaultEpilogueISI_SJ_SJ_NS1F_6thread17LinearCombinationISI_Li1EffLNS1K_9ScaleType4KindE0ELNS_15FloatRoundStyleE2ESI_EENS1_15EpilogueDefaultEEEEEvvEEEEvNT_6ParamsE)
	.align		4
        /*000c*/ 	.word	index@(__assertfail)
	.align		4
        /*0010*/ 	.word	0x00000000
	.align		4
        /*0014*/ 	.word	0xfffffffe
	.align		4
        /*0018*/ 	.word	0x00000000
	.align		4
        /*001c*/ 	.word	0xfffffffd
	.align		4
        /*0020*/ 	.word	0x00000000
	.align		4
        /*0024*/ 	.word	0xfffffffc


//--------------------- .nv.constant4             --------------------------
	.section	.nv.constant4,"a",@progbits
	.align	8
	.align		8
.nv.constant4:
        /*0000*/ 	.dword	__assertfail
	.align		8
        /*0008*/ 	.dword	__unnamed_1
	.align		8
        /*0010*/ 	.dword	_ZN39_INTERNAL_515e0032_4_k_cu_6aaeec11_85564cuda3std3__45__cpo5beginE
	.align		8
        /*0018*/ 	.dword	_ZN39_INTERNAL_515e0032_4_k_cu_6aaeec11_85564cuda3std3__45__cpo3endE
	.align		8
        /*0020*/ 	.dword	_ZN39_INTERNAL_515e0032_4_k_cu_6aaeec11_85564cuda3std3__45__cpo6cbeginE
	.align		8
        /*0028*/ 	.dword	_ZN39_INTERNAL_515e0032_4_k_cu_6aaeec11_85564cuda3std3__45__cpo4cendE
	.align		8
        /*0030*/ 	.dword	_ZN39_INTERNAL_515e0032_4_k_cu_6aaeec11_85564cuda3std3__441_GLOBAL__N__515e0032_4_k_cu_6aaeec11_85566ignoreE
	.align		8
        /*0038*/ 	.dword	_ZN39_INTERNAL_515e0032_4_k_cu_6aaeec11_85564cuda3std3__419piecewise_constructE
	.align		8
        /*0040*/ 	.dword	_ZN39_INTERNAL_515e0032_4_k_cu_6aaeec11_85564cuda3std3__48in_placeE
	.align		8
        /*0048*/ 	.dword	_ZN39_INTERNAL_515e0032_4_k_cu_6aaeec11_85564cuda3std6ranges3__45__cpo4swapE
	.align		8
        /*0050*/ 	.dword	_ZN39_INTERNAL_515e0032_4_k_cu_6aaeec11_85564cuda3std6ranges3__45__cpo9iter_moveE
	.align		8
        /*0058*/ 	.dword	_ZN39_INTERNAL_515e0032_4_k_cu_6aaeec11_85564cute7productE
	.align		8
        /*0060*/ 	.dword	_ZN39_INTERNAL_515e0032_4_k_cu_6aaeec11_85564cute1_E
	.align		8
        /*0068*/ 	.dword	$str$22
	.align		8
        /*0070*/ 	.dword	$str$23


//--------------------- .text._ZN7cutlass13device_kernelINS_4gemm6kernel13GemmUniversalIN4cute5tupleIJiiiiEEENS1_10collective13CollectiveMmaINS1_34MainloopSm90TmaGmmaWarpSpecializedILi18ENS5_IJNS4_1CILi1EEESB_SB_EEENS1_35KernelTmaWarpSpecializedCooperativeEEENS5_IJNSA_ILi384EEENSA_ILi16EEESG_EEENS_10bfloat16_tENS5_IJlSB_lEEESI_SJ_NS4_8TiledMMAINS4_8MMA_AtomIJNS4_4SM904GMMA27MMA_64x16x16_F32BF16BF16_SSILNSN_5MajorE0ELSP_0ELNSN_7ScaleInE1ELSQ_1EEEEEENS4_6LayoutINS5_IJNSA_ILi2EEESB_SB_EEENS5_IJSB_NSA_ILi0EEESW_EEEEENS5_IJNS4_10UnderscoreESZ_SZ_EEEEENS4_13SM90_TMA_LOADENS4_14ComposedLayoutINS4_7SwizzleILi1ELi4ELi3EEENS4_18smem_ptr_flag_bitsILi16EEENST_INS5_IJNSA_ILi8EEESG_EEENS5_IJSG_SB_EEEEEEEvNS4_8identityES12_S1C_vS1D_EENS_8epilogue10collective6detail29Sm90TmaWarpSpecializedAdapterINS1G_15DefaultEpilogueISI_SJ_SJ_NS1F_6thread17LinearCombinationISI_Li1EffLNS1K_9ScaleType4KindE0ELNS_15FloatRoundStyleE2ESI_EENS1_15EpilogueDefaultEEEEEvvEEEEvNT_6ParamsE --------------------------
	.section	.text._ZN7cutlass13device_kernelINS_4gemm6kernel13GemmUniversalIN4cute5tupleIJiiiiEEENS1_10collective13CollectiveMmaINS1_34MainloopSm90TmaGmmaWarpSpecializedILi18ENS5_IJNS4_1CILi1EEESB_SB_EEENS1_35KernelTmaWarpSpecializedCooperativeEEENS5_IJNSA_ILi384EEENSA_ILi16EEESG_EEENS_10bfloat16_tENS5_IJlSB_lEEESI_SJ_NS4_8TiledMMAINS4_8MMA_AtomIJNS4_4SM904GMMA27MMA_64x16x16_F32BF16BF16_SSILNSN_5MajorE0ELSP_0ELNSN_7ScaleInE1ELSQ_1EEEEEENS4_6LayoutINS5_IJNSA_ILi2EEESB_SB_EEENS5_IJSB_NSA_ILi0EEESW_EEEEENS5_IJNS4_10UnderscoreESZ_SZ_EEEEENS4_13SM90_TMA_LOADENS4_14ComposedLayoutINS4_7SwizzleILi1ELi4ELi3EEENS4_18smem_ptr_flag_bitsILi16EEENST_INS5_IJNSA_ILi8EEESG_EEENS5_IJSG_SB_EEEEEEEvNS4_8identityES12_S1C_vS1D_EENS_8epilogue10collective6detail29Sm90TmaWarpSpecializedAdapterINS1G_15DefaultEpilogueISI_SJ_SJ_NS1F_6thread17LinearCombinationISI_Li1EffLNS1K_9ScaleType4KindE0ELNS_15FloatRoundStyleE2ESI_EENS1_15EpilogueDefaultEEEEEvvEEEEvNT_6ParamsE,"ax",@progbits
	.align	128
.text._ZN7cutlass13device_kernelINS_4gemm6kernel13GemmUniversalIN4cute5tupleIJiiiiEEENS1_10collective13CollectiveMmaINS1_34MainloopSm90TmaGmmaWarpSpecializedILi18ENS5_IJNS4_1CILi1EEESB_SB_EEENS1_35KernelTmaWarpSpecializedCooperativeEEENS5_IJNSA_ILi384EEENSA_ILi16EEESG_EEENS_10bfloat16_tENS5_IJlSB_lEEESI_SJ_NS4_8TiledMMAINS4_8MMA_AtomIJNS4_4SM904GMMA27MMA_64x16x16_F32BF16BF16_SSILNSN_5MajorE0ELSP_0ELNSN_7ScaleInE1ELSQ_1EEEEEENS4_6LayoutINS5_IJNSA_ILi2EEESB_SB_EEENS5_IJSB_NSA_ILi0EEESW_EEEEENS5_IJNS4_10UnderscoreESZ_SZ_EEEEENS4_13SM90_TMA_LOADENS4_14ComposedLayoutINS4_7SwizzleILi1ELi4ELi3EEENS4_18smem_ptr_flag_bitsILi16EEENST_INS5_IJNSA_ILi8EEESG_EEENS5_IJSG_SB_EEEEEEEvNS4_8identityES12_S1C_vS1D_EENS_8epilogue10collective6detail29Sm90TmaWarpSpecializedAdapterINS1G_15DefaultEpilogueISI_SJ_SJ_NS1F_6thread17LinearCombinationISI_Li1EffLNS1K_9ScaleType4KindE0ELNS_15FloatRoundStyleE2ESI_EENS1_15EpilogueDefaultEEEEEvvEEEEvNT_6ParamsE:
        .type           _ZN7cutlass13device_kernelINS_4gemm6kernel13GemmUniversalIN4cute5tupleIJiiiiEEENS1_10collective13CollectiveMmaINS1_34MainloopSm90TmaGmmaWarpSpecializedILi18ENS5_IJNS4_1CILi1EEESB_SB_EEENS1_35KernelTmaWarpSpecializedCooperativeEEENS5_IJNSA_ILi384EEENSA_ILi16EEESG_EEENS_10bfloat16_tENS5_IJlSB_lEEESI_SJ_NS4_8TiledMMAINS4_8MMA_AtomIJNS4_4SM904GMMA27MMA_64x16x16_F32BF16BF16_SSILNSN_5MajorE0ELSP_0ELNSN_7ScaleInE1ELSQ_1EEEEEENS4_6LayoutINS5_IJNSA_ILi2EEESB_SB_EEENS5_IJSB_NSA_ILi0EEESW_EEEEENS5_IJNS4_10UnderscoreESZ_SZ_EEEEENS4_13SM90_TMA_LOADENS4_14ComposedLayoutINS4_7SwizzleILi1ELi4ELi3EEENS4_18smem_ptr_flag_bitsILi16EEENST_INS5_IJNSA_ILi8EEESG_EEENS5_IJSG_SB_EEEEEEEvNS4_8identityES12_S1C_vS1D_EENS_8epilogue10collective6detail29Sm90TmaWarpSpecializedAdapterINS1G_15DefaultEpilogueISI_SJ_SJ_NS1F_6thread17LinearCombinationISI_Li1EffLNS1K_9ScaleType4KindE0ELNS_15FloatRoundStyleE2ESI_EENS1_15EpilogueDefaultEEEEEvvEEEEvNT_6ParamsE,@function
        .size           _ZN7cutlass13device_kernelINS_4gemm6kernel13GemmUniversalIN4cute5tupleIJiiiiEEENS1_10collective13CollectiveMmaINS1_34MainloopSm90TmaGmmaWarpSpecializedILi18ENS5_IJNS4_1CILi1EEESB_SB_EEENS1_35KernelTmaWarpSpecializedCooperativeEEENS5_IJNSA_ILi384EEENSA_ILi16EEESG_EEENS_10bfloat16_tENS5_IJlSB_lEEESI_SJ_NS4_8TiledMMAINS4_8MMA_AtomIJNS4_4SM904GMMA27MMA_64x16x16_F32BF16BF16_SSILNSN_5MajorE0ELSP_0ELNSN_7ScaleInE1ELSQ_1EEEEEENS4_6LayoutINS5_IJNSA_ILi2EEESB_SB_EEENS5_IJSB_NSA_ILi0EEESW_EEEEENS5_IJNS4_10UnderscoreESZ_SZ_EEEEENS4_13SM90_TMA_LOADENS4_14ComposedLayoutINS4_7SwizzleILi1ELi4ELi3EEENS4_18smem_ptr_flag_bitsILi16EEENST_INS5_IJNSA_ILi8EEESG_EEENS5_IJSG_SB_EEEEEEEvNS4_8identityES12_S1C_vS1D_EENS_8epilogue10collective6detail29Sm90TmaWarpSpecializedAdapterINS1G_15DefaultEpilogueISI_SJ_SJ_NS1F_6thread17LinearCombinationISI_Li1EffLNS1K_9ScaleType4KindE0ELNS_15FloatRoundStyleE2ESI_EENS1_15EpilogueDefaultEEEEEvvEEEEvNT_6ParamsE,(.L_x_135 - _ZN7cutlass13device_kernelINS_4gemm6kernel13GemmUniversalIN4cute5tupleIJiiiiEEENS1_10collective13CollectiveMmaINS1_34MainloopSm90TmaGmmaWarpSpecializedILi18ENS5_IJNS4_1CILi1EEESB_SB_EEENS1_35KernelTmaWarpSpecializedCooperativeEEENS5_IJNSA_ILi384EEENSA_ILi16EEESG_EEENS_10bfloat16_tENS5_IJlSB_lEEESI_SJ_NS4_8TiledMMAINS4_8MMA_AtomIJNS4_4SM904GMMA27MMA_64x16x16_F32BF16BF16_SSILNSN_5MajorE0ELSP_0ELNSN_7ScaleInE1ELSQ_1EEEEEENS4_6LayoutINS5_IJNSA_ILi2EEESB_SB_EEENS5_IJSB_NSA_ILi0EEESW_EEEEENS5_IJNS4_10UnderscoreESZ_SZ_EEEEENS4_13SM90_TMA_LOADENS4_14ComposedLayoutINS4_7SwizzleILi1ELi4ELi3EEENS4_18smem_ptr_flag_bitsILi16EEENST_INS5_IJNSA_ILi8EEESG_EEENS5_IJSG_SB_EEEEEEEvNS4_8identityES12_S1C_vS1D_EENS_8epilogue10collective6detail29Sm90TmaWarpSpecializedAdapterINS1G_15DefaultEpilogueISI_SJ_SJ_NS1F_6thread17LinearCombinationISI_Li1EffLNS1K_9ScaleType4KindE0ELNS_15FloatRoundStyleE2ESI_EENS1_15EpilogueDefaultEEEEEvvEEEEvNT_6ParamsE)
        .other          _ZN7cutlass13device_kernelINS_4gemm6kernel13GemmUniversalIN4cute5tupleIJiiiiEEENS1_10collective13CollectiveMmaINS1_34MainloopSm90TmaGmmaWarpSpecializedILi18ENS5_IJNS4_1CILi1EEESB_SB_EEENS1_35KernelTmaWarpSpecializedCooperativeEEENS5_IJNSA_ILi384EEENSA_ILi16EEESG_EEENS_10bfloat16_tENS5_IJlSB_lEEESI_SJ_NS4_8TiledMMAINS4_8MMA_AtomIJNS4_4SM904GMMA27MMA_64x16x16_F32BF16BF16_SSILNSN_5MajorE0ELSP_0ELNSN_7ScaleInE1ELSQ_1EEEEEENS4_6LayoutINS5_IJNSA_ILi2EEESB_SB_EEENS5_IJSB_NSA_ILi0EEESW_EEEEENS5_IJNS4_10UnderscoreESZ_SZ_EEEEENS4_13SM90_TMA_LOADENS4_14ComposedLayoutINS4_7SwizzleILi1ELi4ELi3EEENS4_18smem_ptr_flag_bitsILi16EEENST_INS5_IJNSA_ILi8EEESG_EEENS5_IJSG_SB_EEEEEEEvNS4_8identityES12_S1C_vS1D_EENS_8epilogue10collective6detail29Sm90TmaWarpSpecializedAdapterINS1G_15DefaultEpilogueISI_SJ_SJ_NS1F_6thread17LinearCombinationISI_Li1EffLNS1K_9ScaleType4KindE0ELNS_15FloatRoundStyleE2ESI_EENS1_15EpilogueDefaultEEEEEvvEEEEvNT_6ParamsE,@"STO_CUDA_ENTRY STV_DEFAULT"
_ZN7cutlass13device_kernelINS_4gemm6kernel13GemmUniversalIN4cute5tupleIJiiiiEEENS1_10collective13CollectiveMmaINS1_34MainloopSm90TmaGmmaWarpSpecializedILi18ENS5_IJNS4_1CILi1EEESB_SB_EEENS1_35KernelTmaWarpSpecializedCooperativeEEENS5_IJNSA_ILi384EEENSA_ILi16EEESG_EEENS_10bfloat16_tENS5_IJlSB_lEEESI_SJ_NS4_8TiledMMAINS4_8MMA_AtomIJNS4_4SM904GMMA27MMA_64x16x16_F32BF16BF16_SSILNSN_5MajorE0ELSP_0ELNSN_7ScaleInE1ELSQ_1EEEEEENS4_6LayoutINS5_IJNSA_ILi2EEESB_SB_EEENS5_IJSB_NSA_ILi0EEESW_EEEEENS5_IJNS4_10UnderscoreESZ_SZ_EEEEENS4_13SM90_TMA_LOADENS4_14ComposedLayoutINS4_7SwizzleILi1ELi4ELi3EEENS4_18smem_ptr_flag_bitsILi16EEENST_INS5_IJNSA_ILi8EEESG_EEENS5_IJSG_SB_EEEEEEEvNS4_8identityES12_S1C_vS1D_EENS_8epilogue10collective6detail29Sm90TmaWarpSpecializedAdapterINS1G_15DefaultEpilogueISI_SJ_SJ_NS1F_6thread17LinearCombinationISI_Li1EffLNS1K_9ScaleType4KindE0ELNS_15FloatRoundStyleE2ESI_EENS1_15EpilogueDefaultEEEEEvvEEEEvNT_6ParamsE:
[----:B------:R-:W0:Y:S01]  /*0000*/  LDC R1, c[0x0][0x28] ;  /* 0x00000a00ff017b82 */ /* 0x000e220000000800 */
[----:B------:R-:W1:Y:S01]  /*0010*/  S2R R18, SR_TID.X ;  /* 0x0000000000127919 */ /* 0x000e620000002100 */
[----:B------:R-:W-:Y:S01]  /*0020*/  ELECT P0, URZ, PT ;  /* 0x00000000003f782f */ /* 0x000fe20003800000 */
[----:B------:R-:W-:Y:S01]  /*0030*/  BSSY B0, `(.L_x_0) ;  /* 0x000000f000007945 */ /* 0x000fe20003800000 */
[--C-:B-1----:R-:W-:Y:S02]  /*0040*/  SHF.R.U32.HI R0, RZ, 0x5, R18.reuse ;  /* 0x00000005ff007819 */ /* 0x102fe40000011612 */
[----:B------:R-:W-:-:S03]  /*0050*/  SHF.R.U32.HI R22, RZ, 0x7, R18 ;  /* 0x00000007ff167819 */ /* 0x000fc60000011612 */
[----:B------:R-:W1:Y:S04]  /*0060*/  SHFL.IDX PT, R5, R0, RZ, 0x1f ;  /* 0x00001fff00057589 */ /* 0x000e6800000e0000 */
[----:B------:R2:W3:Y:S01]  /*0070*/  SHFL.IDX PT, R8, R22, RZ, 0x1f ;  /* 0x00001fff16087589 */ /* 0x0004e200000e0000 */
[----:B-1----:R-:W-:-:S13]  /*0080*/  ISETP.NE.OR P0, PT, R5, RZ, !P0 ;  /* 0x000000ff0500720c */ /* 0x002fda0004705670 */
[----:B0-23--:R-:W-:Y:S05]  /*0090*/  @P0 BRA `(.L_x_1) ;  /* 0x0000000000200947 */ /* 0x00dfea0003800000 */
[----:B------:R-:W-:Y:S02]  /*00a0*/  ULDC.64 UR4, c[0x0][0x198] ;  /* 0x0000660000047ab9 */ /* 0x000fe40000000a00 */
[----:B------:R-:W-:Y:S02]  /*00b0*/  UIADD3 UR6, UP0, UR4, 0xf0, URZ ;  /* 0x000000f004067890 */ /* 0x000fe4000ff1e03f */
[----:B------:R-:W-:Y:S02]  /*00c0*/  UIADD3 UR4, UP1, UR4, 0x1f0, URZ ;  /* 0x000001f004047890 */ /* 0x000fe4000ff3e03f */
[----:B------:R-:W-:Y:S02]  /*00d0*/  UIADD3.X UR7, URZ, UR5, URZ, UP0, !UPT ;  /* 0x000000053f077290 */ /* 0x000fe400087fe43f */
[----:B------:R-:W-:-:S07]  /*00e0*/  UIADD3.X UR5, URZ, UR5, URZ, UP1, !UPT ;  /* 0x000000053f057290 */ /* 0x000fce0008ffe43f */
[----:B------:R0:W-:Y:S02]  /*00f0*/  UTMACCTL.PF [UR6] ;  /* 0x00000000060079b9 */ /* 0x0001e40008040000 */
[----:B------:R0:W-:Y:S02]  /*0100*/  UTMACCTL.PF [UR4] ;  /* 0x00000000040079b9 */ /* 0x0001e40008040000 */
[----:B0-----:R-:W-:Y:S01]  /*0110*/  NOP ;  /* 0x0000000000007918 */ /* 0x001fe20000000000 */
.L_x_1:
[----:B------:R-:W-:Y:S05]  /*0120*/  BSYNC B0 ;  /* 0x0000000000007941 */ /* 0x000fea0003800000 */
.L_x_0:
[----:B------:R-:W0:Y:S02]  /*0130*/  SHFL.IDX PT, R2, R0, RZ, 0x1f ;  /* 0x00001fff00027589 */ /* 0x000e2400000e0000 */
[----:B0-----:R-:W-:-:S13]  /*0140*/  ISETP.NE.AND P0, PT, R2, RZ, PT ;  /* 0x000000ff0200720c */ /* 0x001fda0003f05270 */
[----:B------:R-:W-:Y:S05]  /*0150*/  @P0 BRA `(.L_x_2) ;  /* 0x0000000000d40947 */ /* 0x000fea0003800000 */
[----:B------:R-:W-:Y:S01]  /*0160*/  ELECT P0, URZ, PT ;  /* 0x00000000003f782f */ /* 0x000fe20003800000 */
[----:B------:R-:W-:-:S12]  /*0170*/  BSSY B0, `(.L_x_2) ;  /* 0x0000033000007945 */ /* 0x000fd80003800000 */
[----:B------:R-:W-:Y:S05]  /*0180*/  @!P0 BRA `(.L_x_3) ;  /* 0x0000000000c48947 */ /* 0x000fea0003800000 */
[----:B------:R-:W0:Y:S01]  /*0190*/  S2UR UR8, SR_CgaCtaId ;  /* 0x00000000000879c3 */ /* 0x000e220000008800 */
[----:B------:R-:W-:Y:S01]  /*01a0*/  UMOV UR4, 0x400 ;  /* 0x0000040000047882 */ /* 0x000fe20000000000 */
[----:B------:R-:W-:Y:S01]  /*01b0*/  UMOV UR5, 0x1 ;  /* 0x0000000100057882 */ /* 0x000fe20000000000 */
[----:B------:R-:W-:Y:S02]  /*01c0*/  UMOV UR6, 0x100 ;  /* 0x0000010000067882 */ /* 0x000fe40000000000 */
[----:B------:R-:W-:-:S04]  /*01d0*/  UIADD3 UR6, -UR6, 0x100000, URZ ;  /* 0x0010000006067890 */ /* 0x000fc8000fffe13f */
[----:B------:R-:W-:Y:S02]  /*01e0*/  USHF.L.U32 UR7, UR6, 0xb, URZ ;  /* 0x0000000b06077899 */ /* 0x000fe4000800063f */
[----:B------:R-:W-:Y:S02]  /*01f0*/  USHF.L.U32 UR6, UR6, 0x1, URZ ;  /* 0x0000000106067899 */ /* 0x000fe4000800063f */
[----:B0-----:R-:W-:Y:S02]  /*0200*/  ULEA UR8, UR8, UR4, 0x18 ;  /* 0x0000000408087291 */ /* 0x001fe4000f8ec03f */
[----:B------:R-:W-:-:S04]  /*0210*/  UIADD3 UR4, -UR5, 0x100000, URZ ;  /* 0x0010000005047890 */ /* 0x000fc8000fffe13f */
[----:B------:R-:W-:Y:S02]  /*0220*/  USHF.L.U32 UR5, UR4, 0xb, URZ ;  /* 0x0000000b04057899 */ /* 0x000fe4000800063f */
[----:B------:R-:W-:Y:S01]  /*0230*/  USHF.L.U32 UR4, UR4, 0x1, URZ ;  /* 0x0000000104047899 */ /* 0x000fe2000800063f */
[----:B------:R-:W0:Y:S11]  /*0240*/  FENCE.VIEW.ASYNC.S ;  /* 0x00000000000073c6 */ /* 0x000e360000000000 */
[----:B0-----:R0:W1:Y:S01]  /*0250*/  SYNCS.EXCH.64 URZ, [UR8], UR4 ;  /* 0x00000004083f75b2 */ /* 0x0010620008000100 */
[----:B------:R0:W2:Y:S01]  /*0260*/  SYNCS.EXCH.64 URZ, [UR8+0x90], UR6 ;  /* 0x00009006083f75b2 */ /* 0x0000a20008000100 */
[----:B------:R0:W3:Y:S01]  /*0270*/  SYNCS.EXCH.64 URZ, [UR8+0x8], UR4 ;  /* 0x00000804083f75b2 */ /* 0x0000e20008000100 */
[----:B------:R0:W4:Y:S01]  /*0280*/  SYNCS.EXCH.64 URZ, [UR8+0x98], UR6 ;  /* 0x00009806083f75b2 */ /* 0x0001220008000100 */
[----:B------:R0:W0:Y:S01]  /*0290*/  SYNCS.EXCH.64 URZ, [UR8+0x10], UR4 ;  /* 0x00001004083f75b2 */ /* 0x0000220008000100 */
        /* <DEDUP_REMOVED lines=31> */
[----:B-1234-:R-:W-:Y:S01]  /*0490*/  NOP ;  /* 0x0000000000007918 */ /* 0x01efe20000000000 */
.L_x_3:
[----:B0-----:R-:W-:Y:S05]  /*04a0*/  BSYNC B0 ;  /* 0x0000000000007941 */ /* 0x001fea0003800000 */
.L_x_2:
[----:B------:R-:W0:Y:S01]  /*04b0*/  SHFL.IDX PT, R0, R0, RZ, 0x1f ;  /* 0x00001fff00007589 */ /* 0x000e2200000e0000 */
[----:B------:R-:W-:Y:S01]  /*04c0*/  ELECT P0, URZ, PT ;  /* 0x00000000003f782f */ /* 0x000fe20003800000 */
[----:B------:R-:W1:Y:S01]  /*04d0*/  LDC R2, c[0x0][0x65c] ;  /* 0x00019700ff027b82 */ /* 0x000e620000000800 */
[----:B------:R-:W-:Y:S01]  /*04e0*/  SHF.R.S32.HI R6, RZ, 0x1f, R5 ;  /* 0x0000001fff067819 */ /* 0x000fe20000011405 */
[----:B------:R-:W2:Y:S01]  /*04f0*/  S2R R3, SR_CTAID.Y ;  /* 0x0000000000037919 */ /* 0x000ea20000002600 */
[----:B------:R-:W-:Y:S01]  /*0500*/  UMOV UR4, 0x20 ;  /* 0x0000002000047882 */ /* 0x000fe20000000000 */
[----:B------:R-:W-:Y:S01]  /*0510*/  ISETP.NE.AND P2, PT, R8, RZ, PT ;  /* 0x000000ff0800720c */ /* 0x000fe20003f45270 */
[----:B------:R-:W-:Y:S01]  /*0520*/  NOP ;  /* 0x0000000000007918 */ /* 0x000fe20000000000 */
[----:B------:R-:W3:Y:S01]  /*0530*/  S2R R4, SR_CTAID.X ;  /* 0x0000000000047919 */ /* 0x000ee20000002500 */
[----:B------:R-:W-:Y:S01]  /*0540*/  LEA.HI R6, R6, R5, RZ, 0x2 ;  /* 0x0000000506067211 */ /* 0x000fe200078f10ff */
[----:B------:R-:W-:Y:S01]  /*0550*/  NOP ;  /* 0x0000000000007918 */ /* 0x000fe20000000000 */
[----:B0-----:R-:W-:-:S02]  /*0560*/  ISETP.NE.OR P0, PT, R0, RZ, !P0 ;  /* 0x000000ff0000720c */ /* 0x001fc40004705670 */
[----:B-1----:R-:W-:-:S04]  /*0570*/  ISETP.NE.AND P3, PT, R2, 0x1, PT ;  /* 0x000000010200780c */ /* 0x002fc80003f65270 */
[----:B------:R-:W-:Y:S02]  /*0580*/  P2R R0, PR, RZ, 0x8 ;  /* 0x00000008ff007803 */ /* 0x000fe40000000000 */
[----:B------:R-:W-:-:S05]  /*0590*/  LOP3.LUT R0, R6, 0xfffffffc, RZ, 0xc0, !PT ;  /* 0xfffffffc06007812 */ /* 0x000fca00078ec0ff */
[----:B------:R-:W-:Y:S01]  /*05a0*/  VOTEU.ALL UP0, P0 ;  /* 0x00000000003f7886 */ /* 0x000fe20000000000 */
[----:B------:R-:W-:Y:S01]  /*05b0*/  IMAD.IADD R0, R5, 0x1, -R0 ;  /* 0x0000000105007824 */ /* 0x000fe200078e0a00 */
[----:B------:R-:W3:Y:S01]  /*05c0*/  @P3 LDC R17, c[0x0][0x10] ;  /* 0x00000400ff113b82 */ /* 0x000ee20000000800 */
[----:B------:R-:W-:Y:S01]  /*05d0*/  VOTEU.ALL UP1, P0 ;  /* 0x00000000003f7886 */ /* 0x000fe20000020000 */
[----:B--2---:R-:W-:Y:S01]  /*05e0*/  @P3 IMAD.MOV.U32 R6, RZ, RZ, R3 ;  /* 0x000000ffff063224 */ /* 0x004fe200078e0003 */
[----:B------:R-:W-:Y:S01]  /*05f0*/  @!UP0 UMOV UR6, 0x400 ;  /* 0x0000040000068882 */ /* 0x000fe20000000000 */
[----:B------:R-:W-:-:S04]  /*0600*/  @!UP0 UIADD3 UR4, -UR4, 0x100000, URZ ;  /* 0x0010000004048890 */ /* 0x000fc8000fffe13f */
[----:B------:R-:W-:Y:S02]  /*0610*/  @!UP0 USHF.L.U32 UR5, UR4, 0xb, URZ ;  /* 0x0000000b04058899 */ /* 0x000fe4000800063f */
[----:B------:R-:W-:Y:S01]  /*0620*/  @!UP0 USHF.L.U32 UR4, UR4, 0x1, URZ ;  /* 0x0000000104048899 */ /* 0x000fe2000800063f */
[----:B------:R-:W-:Y:S02]  /*0630*/  @P3 IMAD.MOV.U32 R7, RZ, RZ, RZ ;  /* 0x000000ffff073224 */ /* 0x000fe400078e00ff */
[----:B------:R-:W-:Y:S01]  /*0640*/  IMAD.MOV.U32 R5, RZ, RZ, RZ ;  /* 0x000000ffff057224 */ /* 0x000fe200078e00ff */
[----:B------:R-:W0:Y:S01]  /*0650*/  @!UP0 S2UR UR7, SR_CgaCtaId ;  /* 0x00000000000789c3 */ /* 0x000e220000008800 */
[----:B------:R-:W-:-:S07]  /*0660*/  @P3 IMAD.MOV.U32 R11, RZ, RZ, RZ ;  /* 0x000000ffff0b3224 */ /* 0x000fce00078e00ff */
[----:B------:R-:W1:Y:S01]  /*0670*/  @!P3 LDC R9, c[0x0][0xc] ;  /* 0x00000300ff09bb82 */ /* 0x000e620000000800 */
[----:B---3--:R-:W-:-:S04]  /*0680*/  @P3 IMAD.WIDE.U32 R16, R4, R17, R6 ;  /* 0x0000001104103225 */ /* 0x008fc800078e0006 */
[----:B------:R-:W-:Y:S01]  /*0690*/  @P3 IMAD.IADD R17, R17, 0x1, R11 ;  /* 0x0000000111113824 */ /* 0x000fe200078e020b */
[----:B0-----:R-:W-:Y:S01]  /*06a0*/  @!UP0 ULEA UR6, UR7, UR6, 0x18 ;  /* 0x0000000607068291 */ /* 0x001fe2000f8ec03f */
[----:B------:R-:W-:Y:S01]  /*06b0*/  VOTEU.ALL UP0, P0 ;  /* 0x00000000003f7886 */ /* 0x000fe20000000000 */
[----:B------:R-:W-:-:S04]  /*06c0*/  ISETP.NE.AND P0, PT, R0, 0x3, PT ;  /* 0x000000030000780c */ /* 0x000fc80003f05270 */
[----:B------:R-:W-:Y:S01]  /*06d0*/  ISETP.EQ.OR P0, PT, R0, RZ, !P0 ;  /* 0x000000ff0000720c */ /* 0x000fe20004702670 */
[----:B-1----:R-:W-:-:S03]  /*06e0*/  @!P3 IMAD.WIDE.U32 R6, R9, R3, R4 ;  /* 0x000000030906b225 */ /* 0x002fc600078e0004 */
[C---:B------:R-:W-:Y:S01]  /*06f0*/  ISETP.EQ.AND P0, PT, R8.reuse, RZ, P0 ;  /* 0x000000ff0800720c */ /* 0x040fe20000702270 */
[----:B------:R-:W-:Y:S01]  /*0700*/  VIADD R8, R8, 0xffffffff ;  /* 0xffffffff08087836 */ /* 0x000fe20000000000 */
[----:B------:R-:W0:Y:S02]  /*0710*/  FENCE.VIEW.ASYNC.S ;  /* 0x00000000000073c6 */ /* 0x000e240000000000 */
[----:B0-----:R0:W1:Y:S01]  /*0720*/  @!UP0 SYNCS.EXCH.64 URZ, [UR6+0x130], UR4 ;  /* 0x00013004063f85b2 */ /* 0x0010620008000100 */
[----:B------:R-:W-:Y:S01]  /*0730*/  @!P3 IMAD.MOV.U32 R16, RZ, RZ, R6 ;  /* 0x000000ffff10b224 */ /* 0x000fe200078e0006 */
[----:B------:R-:W-:Y:S01]  /*0740*/  SEL R19, RZ, 0x1, !P0 ;  /* 0x00000001ff137807 */ /* 0x000fe20004000000 */
[----:B------:R-:W-:Y:S01]  /*0750*/  @!P3 IMAD.MOV.U32 R17, RZ, RZ, R7 ;  /* 0x000000ffff11b224 */ /* 0x000fe200078e0007 */
[----:B------:R-:W-:-:S04]  /*0760*/  ISETP.GE.U32.AND P1, PT, R8, 0x2, PT ;  /* 0x000000020800780c */ /* 0x000fc80003f26070 */
[----:B------:R-:W-:Y:S01]  /*0770*/  SEL R19, R19, 0x2, P1 ;  /* 0x0000000213137807 */ /* 0x000fe20000800000 */
[----:B------:R0:W1:Y:S01]  /*0780*/  @!UP1 SYNCS.EXCH.64 URZ, [UR6+0x138], UR4 ;  /* 0x00013804063f95b2 */ /* 0x0000620008000100 */
[----:B------:R-:W-:Y:S01]  /*0790*/  NOP ;  /* 0x0000000000007918 */ /* 0x000fe20000000000 */
[----:B-1----:R-:W-:Y:S06]  /*07a0*/  BAR.SYNC.DEFER_BLOCKING 0x0 ;  /* 0x0000000000007b1d */ /* 0x002fec0000010000 */
[----:B------:R-:W-:Y:S05]  /*07b0*/  @!P2 BRA `(.L_x_4) ;  /* 0x0000003800e0a947 */ /* 0x000fea0003800000 */
[----:B------:R-:W-:-:S13]  /*07c0*/  ISETP.GT.U32.AND P0, PT, R8, 0x1, PT ;  /* 0x000000010800780c */ /* 0x000fda0003f04070 */
[----:B0-----:R-:W-:Y:S05]  /*07d0*/  @P0 EXIT ;  /* 0x000000000000094d */ /* 0x001fea0003800000 */
[----:B------:R-:W-:Y:S01]  /*07e0*/  ULDC.64 UR4, c[0x0][0x650] ;  /* 0x0001940000047ab9 */ /* 0x000fe20000000a00 */
[----:B------:R-:W-:Y:S01]  /*07f0*/  PRMT R0, RZ, 0x7610, R0 ;  /* 0x00007610ff007816 */ /* 0x000fe20000000000 */
[----:B------:R-:W-:Y:S01]  /*0800*/  IMAD.MOV.U32 R50, RZ, RZ, -0x1 ;  /* 0xffffffffff327424 */ /* 0x000fe200078e00ff */
[----:B------:R-:W-:Y:S01]  /*0810*/  ISETP.GE.U32.AND P0, PT, R16, UR4, PT ;  /* 0x0000000410007c0c */ /* 0x000fe2000bf06070 */
[----:B------:R-:W-:Y:S02]  /*0820*/  IMAD.MOV.U32 R51, RZ, RZ, -0x1 ;  /* 0xffffffffff337424 */ /* 0x000fe400078e00ff */
[----:B------:R-:W-:Y:S01]  /*0830*/  IMAD.MOV.U32 R49, RZ, RZ, -0x1 ;  /* 0xffffffffff317424 */ /* 0x000fe200078e00ff */
[----:B------:R-:W-:-:S13]  /*0840*/  ISETP.GE.U32.AND.EX P0, PT, R17, UR5, PT, P0 ;  /* 0x0000000511007c0c */ /* 0x000fda000bf06100 */
[----:B------:R-:W-:Y:S05]  /*0850*/  @P0 BRA `(.L_x_5) ;  /* 0x0000000400540947 */ /* 0x000fea0003800000 */
[----:B------:R-:W0:Y:S01]  /*0860*/  LDC.64 R14, c[0x0][0x628] ;  /* 0x00018a00ff0e7b82 */ /* 0x000e220000000a00 */
[----:B------:R-:W-:Y:S02]  /*0870*/  IMAD.MOV.U32 R6, RZ, RZ, R16 ;  /* 0x000000ffff067224 */ /* 0x000fe400078e0010 */
[----:B------:R-:W-:-:S05]  /*0880*/  IMAD.MOV.U32 R7, RZ, RZ, R17 ;  /* 0x000000ffff077224 */ /* 0x000fca00078e0011 */
[----:B------:R-:W1:Y:S08]  /*0890*/  LDC R0, c[0x0][0x630] ;  /* 0x00018c00ff007b82 */ /* 0x000e700000000800 */
[----:B------:R-:W2:Y:S01]  /*08a0*/  LDC.64 R20, c[0x0][0x620] ;  /* 0x00018800ff147b82 */ /* 0x000ea20000000a00 */
[----:B0-----:R-:W-:-:S04]  /*08b0*/  ISETP.NE.U32.AND P0, PT, R14, RZ, PT ;  /* 0x000000ff0e00720c */ /* 0x001fc80003f05070 */
[----:B------:R-:W-:-:S13]  /*08c0*/  ISETP.NE.AND.EX P0, PT, R15, RZ, PT, P0 ;  /* 0x000000ff0f00720c */ /* 0x000fda0003f05300 */
[----:B-12---:R-:W-:Y:S05]  /*08d0*/  @!P0 BRA `(.L_x_6) ;  /* 0x0000000000288947 */ /* 0x006fea0003800000 */
[----:B------:R-:W0:Y:S02]  /*08e0*/  LDC R11, c[0x0][0x634] ;  /* 0x00018d00ff0b7b82 */ /* 0x000e240000000800 */
[----:B0-----:R-:W-:-:S05]  /*08f0*/  IADD3 R11, P0, R16, R11, RZ ;  /* 0x0000000b100b7210 */ /* 0x001fca0007f1e0ff */
[----:B------:R-:W-:-:S04]  /*0900*/  IMAD.X R13, RZ, RZ, R17, P0 ;  /* 0x000000ffff0d7224 */ /* 0x000fc800000e0611 */
[----:B------:R-:W-:-:S04]  /*0910*/  IMAD.WIDE.U32 R6, R13, R14, RZ ;  /* 0x0000000e0d067225 */ /* 0x000fc800078e00ff */
[----:B------:R-:W-:-:S04]  /*0920*/  IMAD.WIDE.U32 R8, P0, R11, R15, R6 ;  /* 0x0000000f0b087225 */ /* 0x000fc80007800006 */
[----:B------:R-:W-:-:S04]  /*0930*/  IMAD.WIDE.U32 R6, R11, R14, RZ ;  /* 0x0000000e0b067225 */ /* 0x000fc800078e00ff */
[----:B------:R-:W-:Y:S01]  /*0940*/  IMAD.X R11, RZ, RZ, RZ, P0 ;  /* 0x000000ffff0b7224 */ /* 0x000fe200000e06ff */
[----:B------:R-:W-:Y:S01]  /*0950*/  IADD3 RZ, P0, R7, R8, RZ ;  /* 0x0000000807ff7210 */ /* 0x000fe20007f1e0ff */
[----:B------:R-:W-:-:S04]  /*0960*/  IMAD.MOV.U32 R10, RZ, RZ, R9 ;  /* 0x000000ffff0a7224 */ /* 0x000fc800078e0009 */
[----:B------:R-:W-:-:S08]  /*0970*/  IMAD.WIDE.U32.X R6, R13, R15, R10, P0 ;  /* 0x0000000f0d067225 */ /* 0x000fd000000e040a */
.L_x_6:
[-CC-:B------:R-:W-:Y:S01]  /*0980*/  SHF.R.U64 R49, R6, R0.reuse, R7.reuse ;  /* 0x0000000006317219 */ /* 0x180fe20000001207 */
[----:B------:R-:W0:Y:S01]  /*0990*/  LDC R10, c[0x0][0x618] ;  /* 0x00018600ff0a7b82 */ /* 0x000e220000000800 */
[----:B------:R-:W-:Y:S01]  /*09a0*/  SHF.R.U32.HI R5, RZ, R0, R7 ;  /* 0x00000000ff057219 */ /* 0x000fe20000011607 */
[----:B------:R-:W-:Y:S01]  /*09b0*/  ULDC UR4, c[0x0][0x150] ;  /* 0x0000540000047ab9 */ /* 0x000fe20000000800 */
[----:B------:R-:W-:Y:S02]  /*09c0*/  IADD3 R9, P0, RZ, -R49, RZ ;  /* 0x80000031ff097210 */ /* 0x000fe40007f1e0ff */
[----:B------:R-:W-:-:S03]  /*09d0*/  I2FP.F32.U32 R0, R4 ;  /* 0x0000000400007245 */ /* 0x000fc60000201000 */
[----:B------:R-:W1:Y:S01]  /*09e0*/  LDC.64 R28, c[0x0][0x640] ;  /* 0x00019000ff1c7b82 */ /* 0x000e620000000a00 */
[----:B------:R-:W-:Y:S02]  /*09f0*/  IMAD.X R11, RZ, RZ, ~R5, P0 ;  /* 0x000000ffff0b7224 */ /* 0x000fe400000e0e05 */
[----:B------:R-:W-:Y:S01]  /*0a00*/  FMUL R0, R0, UR4 ;  /* 0x0000000400007c20 */ /* 0x000fe20008400000 */
[----:B------:R-:W-:Y:S01]  /*0a10*/  IMAD.WIDE.U32 R6, R9, R20, R16 ;  /* 0x0000001409067225 */ /* 0x000fe200078e0010 */
[----:B------:R-:W-:-:S03]  /*0a20*/  ULDC UR4, c[0x0][0x154] ;  /* 0x0000550000047ab9 */ /* 0x000fc60000000800 */
[----:B------:R-:W-:Y:S01]  /*0a30*/  IMAD R8, R11, R20, RZ ;  /* 0x000000140b087224 */ /* 0x000fe200078e02ff */
[----:B------:R-:W2:Y:S01]  /*0a40*/  LDC R5, c[0x0][0x144] ;  /* 0x00005100ff057b82 */ /* 0x000ea20000000800 */
[----:B------:R-:W3:Y:S02]  /*0a50*/  F2I.U32.TRUNC.NTZ R0, R0 ;  /* 0x0000000000007305 */ /* 0x000ee4000020f000 */
[----:B------:R-:W-:-:S04]  /*0a60*/  IMAD R9, R9, R21, R8 ;  /* 0x0000001509097224 */ /* 0x000fc800078e0208 */
[----:B------:R-:W-:Y:S01]  /*0a70*/  IMAD.IADD R7, R7, 0x1, R9 ;  /* 0x0000000107077824 */ /* 0x000fe200078e0209 */
[----:B------:R-:W4:Y:S01]  /*0a80*/  LDC R12, c[0x0][0x608] ;  /* 0x00018200ff0c7b82 */ /* 0x000f220000000800 */
[----:B------:R-:W-:-:S03]  /*0a90*/  IMAD.MOV.U32 R9, RZ, RZ, -0x1 ;  /* 0xffffffffff097424 */ /* 0x000fc600078e00ff */
[-CC-:B0-----:R-:W-:Y:S02]  /*0aa0*/  SHF.R.U64 R20, R6, R10.reuse, R7.reuse ;  /* 0x0000000a06147219 */ /* 0x181fe40000001207 */
[----:B------:R-:W-:Y:S02]  /*0ab0*/  I2FP.F32.U32 R6, R3 ;  /* 0x0000000300067245 */ /* 0x000fe40000201000 */
[----:B------:R-:W0:Y:S01]  /*0ac0*/  LDC R26, c[0x0][0x658] ;  /* 0x00019600ff1a7b82 */ /* 0x000e220000000800 */
[----:B-1----:R-:W-:Y:S01]  /*0ad0*/  ISETP.NE.U32.AND P0, PT, R28, RZ, PT ;  /* 0x000000ff1c00720c */ /* 0x002fe20003f05070 */
[----:B---3--:R-:W-:Y:S01]  /*0ae0*/  IMAD.MOV R8, RZ, RZ, -R0 ;  /* 0x000000ffff087224 */ /* 0x008fe200078e0a00 */
[----:B------:R-:W-:Y:S01]  /*0af0*/  SHF.R.U32.HI R7, RZ, R10, R7 ;  /* 0x0000000aff077219 */ /* 0x000fe20000011607 */
[----:B------:R-:W-:Y:S01]  /*0b00*/  FMUL R6, R6, UR4 ;  /* 0x0000000406067c20 */ /* 0x000fe20008400000 */
[----:B------:R-:W-:-:S03]  /*0b10*/  ISETP.NE.AND.EX P0, PT, R29, RZ, PT, P0 ;  /* 0x000000ff1d00720c */ /* 0x000fc60003f05300 */
[----:B------:R-:W1:Y:S01]  /*0b20*/  LDC R14, c[0x0][0x148] ;  /* 0x00005200ff0e7b82 */ /* 0x000e620000000800 */
[----:B--2---:R-:W-:-:S07]  /*0b30*/  IMAD R0, R5, R8, R4 ;  /* 0x0000000805007224 */ /* 0x004fce00078e0204 */
[----:B------:R-:W2:Y:S01]  /*0b40*/  LDC R24, c[0x0][0x600] ;  /* 0x00018000ff187b82 */ /* 0x000ea20000000800 */
[-CC-:B----4-:R-:W-:Y:S02]  /*0b50*/  SHF.R.U64 R30, R20, R12.reuse, R7.reuse ;  /* 0x0000000c141e7219 */ /* 0x190fe40000001207 */
[----:B------:R-:W-:Y:S01]  /*0b60*/  SHF.R.U32.HI R5, RZ, R12, R7 ;  /* 0x0000000cff057219 */ /* 0x000fe20000011607 */
[----:B------:R-:W-:Y:S01]  /*0b70*/  IMAD.MOV.U32 R7, RZ, RZ, 0x1 ;  /* 0x00000001ff077424 */ /* 0x000fe200078e00ff */
[----:B------:R3:W4:Y:S03]  /*0b80*/  F2I.U32.TRUNC.NTZ R12, R6 ;  /* 0x00000006000c7305 */ /* 0x000726000020f000 */
[----:B------:R-:W1:Y:S01]  /*0b90*/  LDC R15, c[0x0][0x648] ;  /* 0x00019200ff0f7b82 */ /* 0x000e620000000800 */
[-C--:B0-----:R-:W-:Y:S02]  /*0ba0*/  SHF.L.U32 R4, R9, R26.reuse, RZ ;  /* 0x0000001a09047219 */ /* 0x081fe400000006ff */
[----:B------:R-:W-:-:S02]  /*0bb0*/  SHF.R.U64 R32, R30, R26, R5 ;  /* 0x0000001a1e207219 */ /* 0x000fc40000001205 */
[----:B------:R-:W-:Y:S02]  /*0bc0*/  LOP3.LUT R11, RZ, R4, RZ, 0x33, !PT ;  /* 0x00000004ff0b7212 */ /* 0x000fe400078e33ff */
[-C--:B------:R-:W-:Y:S01]  /*0bd0*/  SHF.R.U32.HI R5, RZ, R26.reuse, R5 ;  /* 0x0000001aff057219 */ /* 0x080fe20000011605 */
[----:B------:R-:W0:Y:S01]  /*0be0*/  LDC R21, c[0x0][0x638] ;  /* 0x00018e00ff157b82 */ /* 0x000e220000000800 */
[----:B------:R-:W-:Y:S01]  /*0bf0*/  SHF.L.U32 R10, R7, R26, RZ ;  /* 0x0000001a070a7219 */ /* 0x000fe200000006ff */
[----:B------:R-:W-:-:S06]  /*0c00*/  IMAD.MOV.U32 R4, RZ, RZ, R32 ;  /* 0x000000ffff047224 */ /* 0x000fcc00078e0020 */
[----:B------:R-:W0:Y:S01]  /*0c10*/  LDC R50, c[0x0][0x610] ;  /* 0x00018400ff327b82 */ /* 0x000e220000000800 */
[----:B---34-:R-:W-:Y:S05]  /*0c20*/  @!P0 BRA `(.L_x_7) ;  /* 0x0000000000288947 */ /* 0x018fea0003800000 */
[----:B------:R-:W3:Y:S02]  /*0c30*/  LDC R9, c[0x0][0x64c] ;  /* 0x00019300ff097b82 */ /* 0x000ee40000000800 */
[----:B---3--:R-:W-:-:S05]  /*0c40*/  IADD3 R9, P0, R32, R9, RZ ;  /* 0x0000000920097210 */ /* 0x008fca0007f1e0ff */
        /* <DEDUP_REMOVED lines=8> */
.L_x_7:
[----:B-1----:R-:W-:Y:S01]  /*0cd0*/  SHF.R.U64 R4, R4, R15, R5 ;  /* 0x0000000f04047219 */ /* 0x002fe20000001205 */
[----:B--2---:R-:W-:Y:S01]  /*0ce0*/  VIADD R5, R24, 0xffffffff ;  /* 0xffffffff18057836 */ /* 0x004fe20000000000 */
[----:B------:R-:W-:Y:S01]  /*0cf0*/  LOP3.LUT R11, R30, R11, RZ, 0xc0, !PT ;  /* 0x0000000b1e0b7212 */ /* 0x000fe200078ec0ff */
[----:B------:R-:W-:Y:S02]  /*0d00*/  IMAD.MOV R12, RZ, RZ, -R12 ;  /* 0x000000ffff0c7224 */ /* 0x000fe400078e0a0c */
[----:B------:R-:W-:Y:S01]  /*0d10*/  IMAD.MOV R6, RZ, RZ, -R4 ;  /* 0x000000ffff067224 */ /* 0x000fe200078e0a04 */
[----:B------:R-:W-:Y:S01]  /*0d20*/  LOP3.LUT R5, R20, R5, RZ, 0xc0, !PT ;  /* 0x0000000514057212 */ /* 0x000fe200078ec0ff */
[----:B------:R-:W-:Y:S02]  /*0d30*/  @P3 IMAD R0, R14, R12, R3 ;  /* 0x0000000c0e003224 */ /* 0x000fe400078e0203 */
[----:B------:R-:W-:Y:S02]  /*0d40*/  IMAD R11, R10, R4, R11 ;  /* 0x000000040a0b7224 */ /* 0x000fe400078e020b */
[----:B0-----:R-:W-:-:S02]  /*0d50*/  IMAD R3, R6, R21, R32 ;  /* 0x0000001506037224 */ /* 0x001fc400078e0220 */
[----:B------:R-:W-:Y:S02]  /*0d60*/  IMAD R50, R11, R50, R0 ;  /* 0x000000320b327224 */ /* 0x000fe400078e0200 */
[----:B------:R-:W-:Y:S02]  /*0d70*/  IMAD R3, R3, R24, R5 ;  /* 0x0000001803037224 */ /* 0x000fe400078e0205 */
[----:B------:R-:W-:-:S03]  /*0d80*/  IMAD.MOV.U32 R0, RZ, RZ, 0x1 ;  /* 0x00000001ff007424 */ /* 0x000fc600078e00ff */
[----:B------:R-:W-:Y:S02]  /*0d90*/  SEL R51, R3, R50, !P3 ;  /* 0x0000003203337207 */ /* 0x000fe40005800000 */
[----:B------:R-:W-:-:S07]  /*0da0*/  SEL R50, R50, R3, !P3 ;  /* 0x0000000332327207 */ /* 0x000fce0005800000 */
.L_x_5:
[----:B------:R-:W-:-:S08]  /*0db0*/  NOP ;  /* 0x0000000000007918 */ /* 0x000fd00000000000 */
[----:B------:R-:W0:Y:S02]  /*0dc0*/  USETMAXREG.TRY_ALLOC.CTAPOOL UP0, 0xe8 ;  /* 0x000000e8000079c8 */ /* 0x000e240008000600 */
[----:B0-----:R-:W-:-:S13]  /*0dd0*/  PLOP3.LUT P0, PT, PT, PT, UP0, 0x80, 0x0 ;  /* 0x000000000000781c */ /* 0x001fda0003f0f008 */
[----:B------:R-:W-:Y:S05]  /*0de0*/  @!P0 BRA `(.L_x_5) ;  /* 0xfffffffc00f08947 */ /* 0x000fea000383ffff */
[----:B------:R-:W-:Y:S01]  /*0df0*/  ULDC.64 UR4, c[0x0][0x598] ;  /* 0x0001660000047ab9 */ /* 0x000fe20000000a00 */
[----:B------:R-:W-:Y:S01]  /*0e00*/  ULDC.64 UR36, c[0x0][0x208] ;  /* 0x0000820000247ab9 */ /* 0x000fe20000000a00 */
[----:B------:R-:W-:-:S04]  /*0e10*/  ISETP.NE.U32.AND P0, PT, RZ, UR4, PT ;  /* 0x00000004ff007c0c */ /* 0x000fc8000bf05070 */
[----:B------:R-:W-:-:S13]  /*0e20*/  ISETP.NE.AND.EX P0, PT, RZ, UR5, PT, P0 ;  /* 0x00000005ff007c0c */ /* 0x000fda000bf05300 */
[----:B------:R-:W-:Y:S05]  /*0e30*/  @!P0 BRA `(.L_x_8) ;  /* 0x00000000001c8947 */ /* 0x000fea0003800000 */
[----:B------:R-:W0:Y:S02]  /*0e40*/  LDC.64 R4, c[0x0][0x598] ;  /* 0x00016600ff047b82 */ /* 0x000e240000000a00 */
[----:B0-----:R-:W2:Y:S02]  /*0e50*/  LDG.E.64 R4, desc[UR36][R4.64] ;  /* 0x0000002404047981 */ /* 0x001ea4000c1e1b00 */
[----:B--2---:R-:W-:-:S04]  /*0e60*/  ISETP.NE.U32.AND P0, PT, R4, RZ, PT ;  /* 0x000000ff0400720c */ /* 0x004fc80003f05070 */
[----:B------:R-:W-:-:S13]  /*0e70*/  ISETP.NE.AND.EX P0, PT, R5, RZ, PT, P0 ;  /* 0x000000ff0500720c */ /* 0x000fda0003f05300 */
[----:B------:R-:W-:Y:S05]  /*0e80*/  @!P0 BRA `(.L_x_8) ;  /* 0x0000000000088947 */ /* 0x000fea0003800000 */
[----:B------:R0:W5:Y:S01]  /*0e90*/  LD.E R23, desc[UR36][R4.64] ;  /* 0x0000002404177980 */ /* 0x000162000c101900 */
[----:B------:R-:W-:Y:S05]  /*0ea0*/  BRA `(.L_x_9) ;  /* 0x0000000000247947 */ /* 0x000fea0003800000 */
.L_x_8:
[----:B------:R-:W-:Y:S02]  /*0eb0*/  ULDC.64 UR4, c[0x0][0x588] ;  /* 0x0001620000047ab9 */ /* 0x000fe40000000a00 */
[----:B------:R-:W-:-:S04]  /*0ec0*/  ISETP.NE.U32.AND P0, PT, RZ, UR4, PT ;  /* 0x00000004ff007c0c */ /* 0x000fc8000bf05070 */
[----:B------:R-:W-:-:S13]  /*0ed0*/  ISETP.NE.AND.EX P0, PT, RZ, UR5, PT, P0 ;  /* 0x00000005ff007c0c */ /* 0x000fda000bf05300 */
[----:B------:R-:W-:Y:S05]  /*0ee0*/  @!P0 BRA `(.L_x_10) ;  /* 0x00000000000c8947 */ /* 0x000fea0003800000 */
[----:B------:R-:W0:Y:S02]  /*0ef0*/  LDC.64 R4, c[0x0][0x588] ;  /* 0x00016200ff047b82 */ /* 0x000e240000000a00 */
[----:B0-----:R1:W5:Y:S01]  /*0f00*/  LDG.E R23, desc[UR36][R4.64] ;  /* 0x0000002404177981 */ /* 0x001362000c1e1900 */
[----:B------:R-:W-:Y:S05]  /*0f10*/  BRA `(.L_x_9) ;  /* 0x0000000000087947 */ /* 0x000fea0003800000 */
.L_x_10:
[----:B------:R-:W-:Y:S02]  /*0f20*/  ULDC UR4, c[0x0][0x580] ;  /* 0x0001600000047ab9 */ /* 0x000fe40000000800 */
[----:B------:R-:W-:-:S07]  /*0f30*/  IMAD.U32 R23, RZ, RZ, UR4 ;  /* 0x00000004ff177e24 */ /* 0x000fce000f8e00ff */
.L_x_9:
[----:B------:R-:W-:Y:S02]  /*0f40*/  ULDC.64 UR4, c[0x0][0x5a0] ;  /* 0x0001680000047ab9 */ /* 0x000fe40000000a00 */
[----:B------:R-:W-:-:S04]  /*0f50*/  ISETP.NE.U32.AND P0, PT, RZ, UR4, PT ;  /* 0x00000004ff007c0c */ /* 0x000fc8000bf05070 */
[----:B------:R-:W-:-:S13]  /*0f60*/  ISETP.NE.AND.EX P0, PT, RZ, UR5, PT, P0 ;  /* 0x00000005ff007c0c */ /* 0x000fda000bf05300 */
[----:B------:R-:W-:Y:S05]  /*0f70*/  @!P0 BRA `(.L_x_11) ;  /* 0x00000000001c8947 */ /* 0x000fea0003800000 */
[----:B01----:R-:W0:Y:S02]  /*0f80*/  LDC.64 R4, c[0x0][0x5a0] ;  /* 0x00016800ff047b82 */ /* 0x003e240000000a00 */
[----:B0-----:R-:W2:Y:S02]  /*0f90*/  LDG.E.64 R4, desc[UR36][R4.64] ;  /* 0x0000002404047981 */ /* 0x001ea4000c1e1b00 */
[----:B--2---:R-:W-:-:S04]  /*0fa0*/  ISETP.NE.U32.AND P0, PT, R4, RZ, PT ;  /* 0x000000ff0400720c */ /* 0x004fc80003f05070 */
[----:B------:R-:W-:-:S13]  /*0fb0*/  ISETP.NE.AND.EX P0, PT, R5, RZ, PT, P0 ;  /* 0x000000ff0500720c */ /* 0x000fda0003f05300 */
[----:B------:R-:W-:Y:S05]  /*0fc0*/  @!P0 BRA `(.L_x_11) ;  /* 0x0000000000088947 */ /* 0x000fea0003800000 */
[----:B------:R0:W5:Y:S01]  /*0fd0*/  LD.E R48, desc[UR36][R4.64] ;  /* 0x0000002404307980 */ /* 0x000162000c101900 */
[----:B------:R-:W-:Y:S05]  /*0fe0*/  BRA `(.L_x_12) ;  /* 0x0000000000247947 */ /* 0x000fea0003800000 */
.L_x_11:
[----:B------:R-:W-:Y:S02]  /*0ff0*/  ULDC.64 UR4, c[0x0][0x590] ;  /* 0x0001640000047ab9 */ /* 0x000fe40000000a00 */
[----:B------:R-:W-:-:S04]  /*1000*/  ISETP.NE.U32.AND P0, PT, RZ, UR4, PT ;  /* 0x00000004ff007c0c */ /* 0x000fc8000bf05070 */
[----:B------:R-:W-:-:S13]  /*1010*/  ISETP.NE.AND.EX P0, PT, RZ, UR5, PT, P0 ;  /* 0x00000005ff007c0c */ /* 0x000fda000bf05300 */
[----:B------:R-:W-:Y:S05]  /*1020*/  @!P0 BRA `(.L_x_13) ;  /* 0x00000000000c8947 */ /* 0x000fea0003800000 */
[----:B01----:R-:W0:Y:S02]  /*1030*/  LDC.64 R4, c[0x0][0x590] ;  /* 0x00016400ff047b82 */ /* 0x003e240000000a00 */
[----:B0-----:R1:W5:Y:S01]  /*1040*/  LDG.E R48, desc[UR36][R4.64] ;  /* 0x0000002404307981 */ /* 0x001362000c1e1900 */
[----:B------:R-:W-:Y:S05]  /*1050*/  BRA `(.L_x_12) ;  /* 0x0000000000087947 */ /* 0x000fea0003800000 */
.L_x_13:
[----:B------:R-:W-:Y:S02]  /*1060*/  ULDC UR4, c[0x0][0x584] ;  /* 0x0001610000047ab9 */ /* 0x000fe40000000800 */
[----:B------:R-:W-:-:S07]  /*1070*/  IMAD.U32 R48, RZ, RZ, UR4 ;  /* 0x00000004ff307e24 */ /* 0x000fce000f8e00ff */
.L_x_12:
[----:B------:R-:W-:-:S13]  /*1080*/  LOP3.LUT P0, RZ, R0, 0xff, RZ, 0xc0, !PT ;  /* 0x000000ff00ff7812 */ /* 0x000fda000780c0ff */
[----:B------:R-:W-:Y:S05]  /*1090*/  @!P0 EXIT ;  /* 0x000000000000894d */ /* 0x000fea0003800000 */
[----:B------:R-:W-:Y:S01]  /*10a0*/  ULDC UR4, c[0x0][0x28c] ;  /* 0x0000a30000047ab9 */ /* 0x000fe20000000800 */
[----:B------:R-:W-:Y:S01]  /*10b0*/  LOP3.LUT R54, R19, 0x1, RZ, 0xfc, !PT ;  /* 0x0000000113367812 */ /* 0x000fe200078efcff */
[----:B------:R-:W-:Y:S01]  /*10c0*/  UIADD3 UR4, UR4, 0xf, URZ ;  /* 0x0000000f04047890 */ /* 0x000fe2000fffe03f */
[----:B------:R-:W-:Y:S01]  /*10d0*/  UMOV UR38, URZ ;  /* 0x0000003f00267c82 */ /* 0x000fe20008000000 */
[----:B------:R-:W-:Y:S02]  /*10e0*/  UMOV UR39, URZ ;  /* 0x0000003f00277c82 */ /* 0x000fe40008000000 */
[----:B------:R-:W-:-:S04]  /*10f0*/  USHF.R.S32.HI UR5, URZ, 0x1f, UR4 ;  /* 0x0000001f3f057899 */ /* 0x000fc80008011404 */
[----:B------:R-:W-:-:S04]  /*1100*/  ULEA.HI UR5, UR5, UR4, URZ, 0x4 ;  /* 0x0000000405057291 */ /* 0x000fc8000f8f203f */
[----:B------:R-:W-:-:S12]  /*1110*/  USHF.R.S32.HI UR40, URZ, 0x4, UR5 ;  /* 0x000000043f287899 */ /* 0x000fd80008011405 */
.L_x_71:
[----:B------:R-:W-:Y:S01]  /*1120*/  LOP3.LUT R0, R18, 0x80, RZ, 0xc0, !PT ;  /* 0x0000008012007812 */ /* 0x000fe200078ec0ff */
[----:B--2---:R-:W2:Y:S01]  /*1130*/  S2UR UR6, SR_CgaCtaId ;  /* 0x00000000000679c3 */ /* 0x004ea20000008800 */
[----:B------:R-:W-:Y:S02]  /*1140*/  UMOV UR41, 0x400 ;  /* 0x0000040000297882 */ /* 0x000fe40000000000 */
[----:B------:R-:W-:-:S06]  /*1150*/  SHF.R.U32.HI R0, RZ, 0x7, R0 ;  /* 0x00000007ff007819 */ /* 0x000fcc0000011600 */
[----:B------:R-:W3:Y:S01]  /*1160*/  SHFL.IDX PT, R0, R0, RZ, 0x1f ;  /* 0x00001fff00007589 */ /* 0x000ee200000e0000 */
[----:B--2---:R-:W-:Y:S01]  /*1170*/  ULEA UR41, UR6, UR41, 0x18 ;  /* 0x0000002906297291 */ /* 0x004fe2000f8ec03f */
[----:B---3--:R-:W-:-:S13]  /*1180*/  R2UR UR4, R0 ;  /* 0x00000000000472ca */ /* 0x008fda00000e0000 */
[----:B------:R-:W-:-:S04]  /*1190*/  ULEA.HI UR5, UR4, UR4, URZ, 0x1 ;  /* 0x0000000404057291 */ /* 0x000fc8000f8f083f */
[----:B------:R-:W-:-:S04]  /*11a0*/  ULOP3.LUT UR5, UR5, 0x1ffffe, URZ, 0xc0, !UPT ;  /* 0x001ffffe05057892 */ /* 0x000fc8000f8ec03f */
[----:B------:R-:W-:-:S03]  /*11b0*/  UIADD3 UR5, UR4, -UR5, URZ ;  /* 0x8000000504057290 */ /* 0x000fc6000fffe03f */
[----:B------:R-:W-:Y:S01]  /*11c0*/  ULDC UR4, c[0x0][0x28c] ;  /* 0x0000a30000047ab9 */ /* 0x000fe20000000800 */
[----:B------:R-:W-:Y:S01]  /*11d0*/  ULEA UR5, UR5, UR41, 0xb ;  /* 0x0000002905057291 */ /* 0x000fe2000f8e583f */
[----:B------:R-:W-:-:S03]  /*11e0*/  ISETP.LT.AND P0, PT, RZ, UR4, PT ;  /* 0x00000004ff007c0c */ /* 0x000fc6000bf01270 */
[----:B------:R-:W-:-:S04]  /*11f0*/  UIADD3 UR5, UR5, 0x200, URZ ;  /* 0x0000020005057890 */ /* 0x000fc8000fffe03f */
[----:B------:R-:W-:-:S04]  /*1200*/  USHF.R.U32.HI UR5, URZ, 0x4, UR5 ;  /* 0x000000043f057899 */ /* 0x000fc80008011605 */
[----:B------:R-:W-:Y:S02]  /*1210*/  ULOP3.LUT UR42, UR5, 0x3fff, URZ, 0xc0, !UPT ;  /* 0x00003fff052a7892 */ /* 0x000fe4000f8ec03f */
[----:B01---5:R-:W-:Y:S10]  /*1220*/  @P0 BRA `(.L_x_14) ;  /* 0x0000000000400947 */ /* 0x023ff40003800000 */
[----:B------:R-:W-:Y:S01]  /*1230*/  MOV R0, 0x0 ;  /* 0x0000000000007802 */ /* 0x000fe20000000f00 */
[----:B------:R-:W-:Y:S01]  /*1240*/  ULDC.64 UR4, c[0x4][0x68] ;  /* 0x01001a0000047ab9 */ /* 0x000fe20000000a00 */
[----:B------:R-:W-:Y:S01]  /*1250*/  ULDC.64 UR6, c[0x4][0x8] ;  /* 0x0100020000067ab9 */ /* 0x000fe20000000a00 */
[----:B01----:R-:W-:Y:S01]  /*1260*/  IMAD.U32 R4, RZ, RZ, UR4 ;  /* 0x00000004ff047e24 */ /* 0x003fe2000f8e00ff */
[----:B------:R0:W1:Y:S01]  /*1270*/  LDC.64 R14, c[0x4][R0] ;  /* 0x01000000000e7b82 */ /* 0x0000620000000a00 */
[----:B------:R-:W-:Y:S01]  /*1280*/  IMAD.U32 R5, RZ, RZ, UR5 ;  /* 0x00000005ff057e24 */ /* 0x000fe2000f8e00ff */
[----:B------:R-:W-:Y:S01]  /*1290*/  ULDC.64 UR4, c[0x4][0x70] ;  /* 0x01001c0000047ab9 */ /* 0x000fe20000000a00 */
[----:B------:R-:W-:Y:S02]  /*12a0*/  IMAD.U32 R10, RZ, RZ, UR6 ;  /* 0x00000006ff0a7e24 */ /* 0x000fe4000f8e00ff */
[----:B------:R-:W-:Y:S02]  /*12b0*/  IMAD.U32 R6, RZ, RZ, UR4 ;  /* 0x00000004ff067e24 */ /* 0x000fe4000f8e00ff */
[----:B------:R-:W-:-:S02]  /*12c0*/  IMAD.U32 R7, RZ, RZ, UR5 ;  /* 0x00000005ff077e24 */ /* 0x000fc4000f8e00ff */
[----:B------:R-:W-:Y:S02]  /*12d0*/  IMAD.U32 R11, RZ, RZ, UR7 ;  /* 0x00000007ff0b7e24 */ /* 0x000fe4000f8e00ff */
[----:B------:R-:W-:Y:S02]  /*12e0*/  IMAD.MOV.U32 R8, RZ, RZ, 0x1e1 ;  /* 0x000001e1ff087424 */ /* 0x000fe400078e00ff */
[----:B------:R-:W-:Y:S02]  /*12f0*/  IMAD.MOV.U32 R12, RZ, RZ, 0x1 ;  /* 0x00000001ff0c7424 */ /* 0x000fe400078e00ff */
[----:B0-----:R-:W-:-:S07]  /*1300*/  IMAD.MOV.U32 R13, RZ, RZ, RZ ;  /* 0x000000ffff0d7224 */ /* 0x001fce00078e00ff */
[----:B------:R-:W-:-:S07]  /*1310*/  LEPC R20, `(.L_x_14) ;  /* 0x000000001014794e */ /* 0x000fce0000000000 */
[----:B-1---5:R-:W-:Y:S05]  /*1320*/  CALL.ABS.NOINC R14 ;  /* 0x000000000e007343 */ /* 0x022fea0003c00000 */
.L_x_14:
[----:B------:R-:W-:-:S13]  /*1330*/  ISETP.NE.AND P0, PT, R54, 0x3, PT ;  /* 0x000000033600780c */ /* 0x000fda0003f05270 */
[----:B------:R-:W-:Y:S05]  /*1340*/  @!P0 BRA `(.L_x_15) ;  /* 0x0000000000048947 */ /* 0x000fea0003800000 */
[----:B------:R-:W-:Y:S01]  /*1350*/  BPT.TRAP 0x1 ;  /* 0x000000040000795c */ /* 0x000fe20000300000 */
.L_x_15:
[----:B------:R-:W-:Y:S02]  /*1360*/  IMAD.U32 R3, RZ, RZ, UR39 ;  /* 0x00000027ff037e24 */ /* 0x000fe4000f8e00ff */
[----:B------:R-:W-:-:S03]  /*1370*/  IMAD.U32 R0, RZ, RZ, UR38 ;  /* 0x00000026ff007e24 */ /* 0x000fc6000f8e00ff */
[----:B------:R-:W-:Y:S02]  /*1380*/  LEA R3, R3, UR41, 0x3 ;  /* 0x0000002903037c11 */ /* 0x000fe4000f8e18ff */
[----:B------:R-:W-:-:S04]  /*1390*/  SHF.L.U32 R0, R0, 0x1f, RZ ;  /* 0x0000001f00007819 */ /* 0x000fc800000006ff */
[----:B------:R2:W3:Y:S01]  /*13a0*/  SYNCS.PHASECHK.TRANS64.TRYWAIT P1, [R3+URZ], R0 ;  /* 0x00000000030075a7 */ /* 0x0004e2000802017f */
[----:B------:R-:W-:Y:S05]  /*13b0*/  @!P0 BRA `(.L_x_16) ;  /* 0x0000000000048947 */ /* 0x000fea0003800000 */
[----:B------:R-:W-:Y:S01]  /*13c0*/  BPT.TRAP 0x1 ;  /* 0x000000040000795c */ /* 0x000fe20000300000 */
.L_x_16:
[----:B---3--:R-:W-:Y:S05]  /*13d0*/  @P1 BRA `(.L_x_17) ;  /* 0x0000000000081947 */ /* 0x008fea0003800000 */
[----:B------:R-:W3:Y:S02]  /*13e0*/  SYNCS.PHASECHK.TRANS64.TRYWAIT P1, [R3+URZ], R0 ;  /* 0x00000000030075a7 */ /* 0x000ee4000802017f */
[----:B---3--:R-:W-:Y:S05]  /*13f0*/  @!P1 BRA `(.L_x_18) ;  /* 0x0000004c00549947 */ /* 0x008fea0003800000 */
.L_x_17:
[----:B------:R-:W-:-:S04]  /*1400*/  UISETP.LT.AND UP0, UPT, UR40, 0x1, UPT ;  /* 0x000000012800788c */ /* 0x000fc8000bf01270 */
[----:B------:R-:W-:-:S06]  /*1410*/  USEL UR4, UR40, 0x1, UP0 ;  /* 0x0000000128047887 */ /* 0x000fcc0008000000 */
[----:B--23--:R-:W-:Y:S01]  /*1420*/  IMAD.U32 R0, RZ, RZ, UR4 ;  /* 0x00000004ff007e24 */ /* 0x00cfe2000f8e00ff */
[----:B------:R-:W-:Y:S05]  /*1430*/  WARPSYNC.ALL ;  /* 0x0000000000007948 */ /* 0x000fea0003800000 */
[----:B------:R-:W-:-:S04]  /*1440*/  IADD3 R0, -R0, UR40, RZ ;  /* 0x0000002800007c10 */ /* 0x000fc8000fffe1ff */
[----:B------:R-:W-:Y:S01]  /*1450*/  ISETP.GE.AND P1, PT, R0, 0x1, PT ;  /* 0x000000010000780c */ /* 0x000fe20003f26270 */
[----:B------:R-:W-:Y:S01]  /*1460*/  UIADD3 UR4, UR41, 0x36200, URZ ;  /* 0x0003620029047890 */ /* 0x000fe2000fffe03f */
[----:B------:R-:W-:Y:S01]  /*1470*/  WARPGROUP.ARRIVE ;  /* 0x00000000000079c5 */ /* 0x000fe20000000000 */
[----:B------:R-:W-:Y:S02]  /*1480*/  ULOP3.LUT UR42, UR42, 0x10000, URZ, 0xfc, !UPT ;  /* 0x000100002a2a7892 */ /* 0x000fe4000f8efc3f */
[----:B------:R-:W-:Y:S01]  /*1490*/  USHF.R.U32.HI UR4, URZ, 0x4, UR4 ;  /* 0x000000043f047899 */ /* 0x000fe20008011604 */
[----:B------:R-:W-:Y:S01]  /*14a0*/  UMOV UR5, 0xc0000010 ;  /* 0xc000001000057882 */ /* 0x000fe20000000000 */
[----:B------:R-:W-:Y:S02]  /*14b0*/  UMOV UR7, 0xc0000010 ;  /* 0xc000001000077882 */ /* 0x000fe40000000000 */
[----:B------:R-:W-:-:S04]  /*14c0*/  ULOP3.LUT UR4, UR4, 0x3fff, URZ, 0xc0, !UPT ;  /* 0x00003fff04047892 */ /* 0x000fc8000f8ec03f */
[----:B------:R-:W-:Y:S02]  /*14d0*/  ULOP3.LUT UR12, UR4, 0x10000, URZ, 0xfc, !UPT ;  /* 0x00010000040c7892 */ /* 0x000fe4000f8efc3f */
[----:B------:R-:W-:Y:S02]  /*14e0*/  UIMAD UR4, UR39, 0x300, UR42 ;  /* 0x00000300270478a4 */ /* 0x000fe4000f8e022a */
[----:B------:R-:W-:Y:S02]  /*14f0*/  ULEA UR6, UR39, UR12, 0x5 ;  /* 0x0000000c27067291 */ /* 0x000fe4000f8e283f */
[----:B------:R-:W-:Y:S02]  /*1500*/  UIADD3 UR8, UR4, 0x100, URZ ;  /* 0x0000010004087890 */ /* 0x000fe4000fffe03f */
[----:B------:R-:W-:-:S05]  /*1510*/  UIADD3 UR9, UR4, 0x200, URZ ;  /* 0x0000020004097890 */ /* 0x000fca000fffe03f */
[----:B------:R-:W-:Y:S01]  /*1520*/  HGMMA.64x16x16.F32.BF16 R40, gdesc[UR4], RZ, !UPT, gsb0 ;  /* 0x00200000042879f0 */ /* 0x000fe2000c0018ff */
[----:B------:R-:W-:Y:S01]  /*1530*/  UMOV UR4, UR8 ;  /* 0x0000000800047c82 */ /* 0x000fe20008000000 */
[----:B------:R-:W-:Y:S01]  /*1540*/  UMOV UR5, 0xc0000010 ;  /* 0xc000001000057882 */ /* 0x000fe20000000000 */
[----:B------:R-:W-:Y:S02]  /*1550*/  WARPGROUP.DEPBAR.LE gsb0, 0x0 ;  /* 0x00008000000079c5 */ /* 0x000fe40000010000 */
[----:B------:R-:W-:-:S06]  /*1560*/  WARPGROUP.ARRIVE ;  /* 0x00000000000079c5 */ /* 0x000fcc0000000000 */
[----:B------:R-:W-:Y:S01]  /*1570*/  HGMMA.64x16x16.F32.BF16 R32, gdesc[UR4], RZ, !UPT, gsb0 ;  /* 0x00200000042079f0 */ /* 0x000fe2000c0018ff */
[----:B------:R-:W-:Y:S01]  /*1580*/  UMOV UR4, UR9 ;  /* 0x0000000900047c82 */ /* 0x000fe20008000000 */
[----:B------:R-:W-:Y:S01]  /*1590*/  UMOV UR5, 0xc0000010 ;  /* 0xc000001000057882 */ /* 0x000fe20000000000 */
[----:B------:R-:W-:Y:S02]  /*15a0*/  WARPGROUP.DEPBAR.LE gsb0, 0x0 ;  /* 0x00008000000079c5 */ /* 0x000fe40000010000 */
[----:B------:R-:W-:-:S06]  /*15b0*/  WARPGROUP.ARRIVE ;  /* 0x00000000000079c5 */ /* 0x000fcc0000000000 */
[----:B------:R-:W-:Y:S03]  /*15c0*/  HGMMA.64x16x16.F32.BF16 R24, gdesc[UR4], RZ, !UPT, gsb0 ;  /* 0x00200000041879f0 */ /* 0x000fe6000c0018ff */
[----:B------:R-:W-:Y:S02]  /*15d0*/  WARPGROUP.DEPBAR.LE gsb0, 0x0 ;  /* 0x00008000000079c5 */ /* 0x000fe40000010000 */
[----:B------:R-:W-:Y:S05]  /*15e0*/  @!P1 BRA `(.L_x_19) ;  /* 0x0000000000e49947 */ /* 0x000fea0003800000 */
[----:B------:R-:W-:Y:S01]  /*15f0*/  UIADD3 UR4, UR39, 0x1, URZ ;  /* 0x0000000127047890 */ /* 0x000fe2000fffe03f */
[----:B------:R-:W-:Y:S01]  /*1600*/  IMAD.MOV.U32 R3, RZ, RZ, R0 ;  /* 0x000000ffff037224 */ /* 0x000fe200078e0000 */
[----:B------:R-:W-:Y:S02]  /*1610*/  UMOV UR9, UR39 ;  /* 0x0000002700097c82 */ /* 0x000fe40008000000 */
[----:B------:R-:W-:-:S04]  /*1620*/  UISETP.NE.AND UP0, UPT, UR4, 0x12, UPT ;  /* 0x000000120400788c */ /* 0x000fc8000bf05270 */
[----:B------:R-:W-:Y:S02]  /*1630*/  USEL UR5, URZ, 0x1, UP0 ;  /* 0x000000013f057887 */ /* 0x000fe40008000000 */
[----:B------:R-:W-:Y:S02]  /*1640*/  USEL UR8, UR4, URZ, UP0 ;  /* 0x0000003f04087287 */ /* 0x000fe40008000000 */
[----:B------:R-:W-:-:S06]  /*1650*/  ULOP3.LUT UR5, UR38, UR5, URZ, 0x3c, !UPT ;  /* 0x0000000526057292 */ /* 0x000fcc000f8e3c3f */
[----:B------:R-:W-:-:S07]  /*1660*/  IMAD.U32 R6, RZ, RZ, UR5 ;  /* 0x00000005ff067e24 */ /* 0x000fce000f8e00ff */
.L_x_26:
[----:B------:R-:W-:Y:S05]  /*1670*/  @!P0 BRA `(.L_x_20) ;  /* 0x0000000000048947 */ /* 0x000fea0003800000 */
[----:B------:R-:W-:Y:S01]  /*1680*/  BPT.TRAP 0x1 ;  /* 0x000000040000795c */ /* 0x000fe20000300000 */
.L_x_20:
[----:B------:R-:W-:Y:S01]  /*1690*/  ULEA UR4, UR8, UR41, 0x3 ;  /* 0x0000002908047291 */ /* 0x000fe2000f8e183f */
[----:B01----:R-:W-:-:S08]  /*16a0*/  SHF.L.U32 R4, R6, 0x1f, RZ ;  /* 0x0000001f06047819 */ /* 0x003fd000000006ff */
[----:B------:R0:W1:Y:S01]  /*16b0*/  SYNCS.PHASECHK.TRANS64.TRYWAIT P1, [UR4], R4 ;  /* 0x00000004ff0075a7 */ /* 0x0000620008020144 */
[----:B------:R-:W-:Y:S05]  /*16c0*/  @!P0 BRA `(.L_x_21) ;  /* 0x0000000000048947 */ /* 0x000fea0003800000 */
[----:B------:R-:W-:Y:S01]  /*16d0*/  BPT.TRAP 0x1 ;  /* 0x000000040000795c */ /* 0x000fe20000300000 */
.L_x_21:
[----:B-1----:R-:W-:Y:S05]  /*16e0*/  @P1 BRA `(.L_x_22) ;  /* 0x0000000000081947 */ /* 0x002fea0003800000 */
[----:B------:R-:W1:Y:S02]  /*16f0*/  SYNCS.PHASECHK.TRANS64.TRYWAIT P1, [UR4], R4 ;  /* 0x00000004ff0075a7 */ /* 0x000e640008020144 */
[----:B-1----:R-:W-:Y:S05]  /*1700*/  @!P1 BRA `(.L_x_23) ;  /* 0x0000004800a49947 */ /* 0x002fea0003800000 */
.L_x_22:
[----:B------:R-:W-:Y:S01]  /*1710*/  ULEA UR6, UR8, UR12, 0x5 ;  /* 0x0000000c08067291 */ /* 0x000fe2000f8e283f */
[----:B------:R-:W-:Y:S01]  /*1720*/  WARPGROUP.ARRIVE ;  /* 0x00000000000079c5 */ /* 0x000fe20000000000 */
[----:B------:R-:W-:Y:S01]  /*1730*/  UIMAD UR4, UR8, 0x300, UR42 ;  /* 0x00000300080478a4 */ /* 0x000fe2000f8e022a */
[----:B------:R-:W-:Y:S01]  /*1740*/  UMOV UR7, 0xc0000010 ;  /* 0xc000001000077882 */ /* 0x000fe20000000000 */
[----:B------:R-:W-:Y:S02]  /*1750*/  UMOV UR5, 0xc0000010 ;  /* 0xc000001000057882 */ /* 0x000fe40000000000 */
[----:B------:R-:W-:Y:S02]  /*1760*/  UIADD3 UR10, UR4, 0x100, URZ ;  /* 0x00000100040a7890 */ /* 0x000fe4000fffe03f */
[----:B------:R-:W-:-:S03]  /*1770*/  UIADD3 UR11, UR4, 0x200, URZ ;  /* 0x00000200040b7890 */ /* 0x000fc6000fffe03f */
[----:B------:R-:W-:Y:S01]  /*1780*/  HGMMA.64x16x16.F32.BF16 R40, gdesc[UR4], R40, gsb0 ;  /* 0x00200000042879f0 */ /* 0x000fe20008001828 */
[----:B------:R-:W-:Y:S01]  /*1790*/  UMOV UR5, 0xc0000010 ;  /* 0xc000001000057882 */ /* 0x000fe20000000000 */
[----:B------:R-:W-:Y:S01]  /*17a0*/  UMOV UR4, UR10 ;  /* 0x0000000a00047c82 */ /* 0x000fe20008000000 */
[----:B------:R-:W-:Y:S02]  /*17b0*/  WARPGROUP.DEPBAR.LE gsb0, 0x0 ;  /* 0x00008000000079c5 */ /* 0x000fe40000010000 */
[----:B------:R-:W-:-:S06]  /*17c0*/  WARPGROUP.ARRIVE ;  /* 0x00000000000079c5 */ /* 0x000fcc0000000000 */
[----:B------:R-:W-:Y:S01]  /*17d0*/  HGMMA.64x16x16.F32.BF16 R32, gdesc[UR4], R32, gsb0 ;  /* 0x00200000042079f0 */ /* 0x000fe20008001820 */
[----:B------:R-:W-:Y:S01]  /*17e0*/  UMOV UR4, UR11 ;  /* 0x0000000b00047c82 */ /* 0x000fe20008000000 */
[----:B------:R-:W-:Y:S01]  /*17f0*/  UMOV UR5, 0xc0000010 ;  /* 0xc000001000057882 */ /* 0x000fe20000000000 */
[----:B------:R-:W-:Y:S02]  /*1800*/  WARPGROUP.DEPBAR.LE gsb0, 0x0 ;  /* 0x00008000000079c5 */ /* 0x000fe40000010000 */
[----:B------:R-:W-:-:S06]  /*1810*/  WARPGROUP.ARRIVE ;  /* 0x00000000000079c5 */ /* 0x000fcc0000000000 */
[----:B------:R-:W-:Y:S03]  /*1820*/  HGMMA.64x16x16.F32.BF16 R24, gdesc[UR4], R24, gsb0 ;  /* 0x00200000041879f0 */ /* 0x000fe60008001818 */
[----:B------:R-:W-:Y:S02]  /*1830*/  WARPGROUP.DEPBAR.LE gsb0, 0x0 ;  /* 0x00008000000079c5 */ /* 0x000fe40000010000 */
[----:B------:R-:W-:Y:S05]  /*1840*/  @!P0 BRA `(.L_x_24) ;  /* 0x0000000000048947 */ /* 0x000fea0003800000 */
[----:B------:R-:W-:Y:S01]  /*1850*/  BPT.TRAP 0x1 ;  /* 0x000000040000795c */ /* 0x000fe20000300000 */
.L_x_24:
[----:B------:R-:W-:Y:S01]  /*1860*/  ULEA UR4, UR9, UR41, 0x3 ;  /* 0x0000002909047291 */ /* 0x000fe2000f8e183f */
[----:B------:R-:W-:-:S03]  /*1870*/  ISETP.GT.U32.AND P1, PT, R19, 0x1, PT ;  /* 0x000000011300780c */ /* 0x000fc60003f24070 */
[----:B------:R-:W-:-:S04]  /*1880*/  UIADD3 UR4, UR4, 0x90, URZ ;  /* 0x0000009004047890 */ /* 0x000fc8000fffe03f */
[----:B------:R-:W-:-:S09]  /*1890*/  UPRMT UR4, URZ, 0x654, UR4 ;  /* 0x000006543f047896 */ /* 0x000fd20008000004 */
[----:B------:R-:W-:Y:S01]  /*18a0*/  SYNCS.ARRIVE.TRANS64.RED.A1T0 RZ, [UR4], RZ ;  /* 0x000000ffffff79a7 */ /* 0x000fe20008100404 */
[----:B------:R-:W-:Y:S05]  /*18b0*/  @P1 BRA `(.L_x_25) ;  /* 0x0000000000041947 */ /* 0x000fea0003800000 */
[----:B------:R-:W-:Y:S01]  /*18c0*/  BPT.TRAP 0x1 ;  /* 0x000000040000795c */ /* 0x000fe20000300000 */
.L_x_25:
[----:B------:R-:W-:Y:S01]  /*18d0*/  UIADD3 UR8, UR8, 0x1, URZ ;  /* 0x0000000108087890 */ /* 0x000fe2000fffe03f */
[C---:B------:R-:W-:Y:S01]  /*18e0*/  ISETP.GT.AND P1, PT, R3.reuse, 0x1, PT ;  /* 0x000000010300780c */ /* 0x040fe20003f24270 */
[----:B------:R-:W-:Y:S01]  /*18f0*/  UIADD3 UR9, UR9, 0x1, URZ ;  /* 0x0000000109097890 */ /* 0x000fe2000fffe03f */
[----:B------:R-:W-:Y:S01]  /*1900*/  VIADD R3, R3, 0xffffffff ;  /* 0xffffffff03037836 */ /* 0x000fe20000000000 */
[----:B------:R-:W-:Y:S02]  /*1910*/  UISETP.NE.AND UP0, UPT, UR8, 0x12, UPT ;  /* 0x000000120800788c */ /* 0x000fe4000bf05270 */
[----:B------:R-:W-:Y:S02]  /*1920*/  UISETP.NE.AND UP1, UPT, UR9, 0x12, UPT ;  /* 0x000000120900788c */ /* 0x000fe4000bf25270 */
[----:B------:R-:W-:Y:S02]  /*1930*/  USEL UR4, URZ, 0x1, UP0 ;  /* 0x000000013f047887 */ /* 0x000fe40008000000 */
[----:B------:R-:W-:-:S02]  /*1940*/  USEL UR8, UR8, URZ, UP0 ;  /* 0x0000003f08087287 */ /* 0x000fc40008000000 */
[----:B------:R-:W-:Y:S02]  /*1950*/  USEL UR9, UR9, URZ, UP1 ;  /* 0x0000003f09097287 */ /* 0x000fe40008800000 */
[----:B------:R-:W-:Y:S01]  /*1960*/  LOP3.LUT R6, R6, UR4, RZ, 0x3c, !PT ;  /* 0x0000000406067c12 */ /* 0x000fe2000f8e3cff */
[----:B------:R-:W-:Y:S09]  /*1970*/  @P1 BRA `(.L_x_26) ;  /* 0xfffffffc003c1947 */ /* 0x000ff2000383ffff */
.L_x_19:
[----:B------:R-:W2:Y:S02]  /*1980*/  LDC R3, c[0x0][0x28c] ;  /* 0x0000a300ff037b82 */ /* 0x000ea40000000800 */
[----:B--2---:R-:W-:-:S13]  /*1990*/  ISETP.GE.AND P1, PT, R3, 0x1, PT ;  /* 0x000000010300780c */ /* 0x004fda0003f26270 */
[----:B------:R-:W-:Y:S05]  /*19a0*/  @!P1 BRA `(.L_x_27) ;  /* 0x0000000000349947 */ /* 0x000fea0003800000 */
[----:B------:R-:W-:Y:S05]  /*19b0*/  @!P0 BRA `(.L_x_28) ;  /* 0x0000000000048947 */ /* 0x000fea0003800000 */
[----:B------:R-:W-:Y:S01]  /*19c0*/  BPT.TRAP 0x1 ;  /* 0x000000040000795c */ /* 0x000fe20000300000 */
.L_x_28:
[----:B------:R-:W-:Y:S01]  /*19d0*/  VIADD R0, R0, UR39 ;  /* 0x0000002700007c36 */ /* 0x000fe20008000000 */
[----:B------:R-:W-:-:S03]  /*19e0*/  ISETP.GT.U32.AND P0, PT, R19, 0x1, PT ;  /* 0x000000011300780c */ /* 0x000fc60003f04070 */
[----:B01----:R-:W-:-:S05]  /*19f0*/  IMAD.WIDE.U32 R4, R0, 0x38e38e39, RZ ;  /* 0x38e38e3900047825 */ /* 0x003fca00078e00ff */
[----:B------:R-:W-:-:S05]  /*1a00*/  SHF.R.U32.HI R5, RZ, 0x2, R5 ;  /* 0x00000002ff057819 */ /* 0x000fca0000011605 */
[----:B------:R-:W-:-:S05]  /*1a10*/  IMAD R0, R5, -0x12, R0 ;  /* 0xffffffee05007824 */ /* 0x000fca00078e0200 */
[----:B------:R-:W-:-:S05]  /*1a20*/  LEA R0, R0, UR41, 0x3 ;  /* 0x0000002900007c11 */ /* 0x000fca000f8e18ff */
[----:B------:R-:W-:-:S05]  /*1a30*/  VIADD R0, R0, 0x90 ;  /* 0x0000009000007836 */ /* 0x000fca0000000000 */
[----:B------:R-:W-:-:S04]  /*1a40*/  PRMT R0, RZ, 0x654, R0 ;  /* 0x00000654ff007816 */ /* 0x000fc80000000000 */
[----:B------:R2:W-:Y:S01]  /*1a50*/  SYNCS.ARRIVE.TRANS64.RED.A1T0 RZ, [R0+URZ], RZ ;  /* 0x000000ff00ff79a7 */ /* 0x0005e2000810043f */
[----:B------:R-:W-:Y:S05]  /*1a60*/  @P0 BRA `(.L_x_27) ;  /* 0x0000000000040947 */ /* 0x000fea0003800000 */
[----:B------:R-:W-:Y:S01]  /*1a70*/  BPT.TRAP 0x1 ;  /* 0x000000040000795c */ /* 0x000fe20000300000 */
.L_x_27:
[----:B------:R-:W3:Y:S01]  /*1a80*/  LDC R6, c[0x0][0x288] ;  /* 0x0000a200ff067b82 */ /* 0x000ee20000000800 */
[C---:B01----:R-:W-:Y:S01]  /*1a90*/  LOP3.LUT R5, R18.reuse, 0x3, RZ, 0xc0, !PT ;  /* 0x0000000312057812 */ /* 0x043fe200078ec0ff */
[----:B------:R-:W-:Y:S01]  /*1aa0*/  IMAD.SHL.U32 R51, R51, 0x10, RZ ;  /* 0x0000001033337824 */ /* 0x000fe200078e00ff */
[----:B------:R-:W-:Y:S01]  /*1ab0*/  UIADD3 UR39, UR40, UR39, URZ ;  /* 0x0000002728277290 */ /* 0x000fe2000fffe03f */
[----:B------:R-:W-:Y:S01]  /*1ac0*/  SHF.R.U32.HI R3, RZ, 0x2, R18 ;  /* 0x00000002ff037819 */ /* 0x000fe20000011612 */
[C---:B------:R-:W-:Y:S01]  /*1ad0*/  IMAD.SHL.U32 R14, R18.reuse, 0x2, RZ ;  /* 0x00000002120e7824 */ /* 0x040fe200078e00ff */
[----:B------:R-:W-:Y:S01]  /*1ae0*/  LOP3.LUT R4, R18, 0x60, RZ, 0xc0, !PT ;  /* 0x0000006012047812 */ /* 0x000fe200078ec0ff */
[----:B------:R-:W-:Y:S01]  /*1af0*/  UISETP.GT.U32.AND UP0, UPT, UR39, 0x11, UPT ;  /* 0x000000112700788c */ /* 0x000fe2000bf04070 */
[----:B--2---:R-:W-:Y:S01]  /*1b00*/  LOP3.LUT R0, R22, 0x1, RZ, 0xc0, !PT ;  /* 0x0000000116007812 */ /* 0x004fe200078ec0ff */
[----:B------:R-:W-:Y:S01]  /*1b10*/  ULDC UR7, c[0x0][0x284] ;  /* 0x0000a10000077ab9 */ /* 0x000fe20000000800 */
[----:B------:R-:W-:Y:S01]  /*1b20*/  LOP3.LUT R3, R3, 0x7, RZ, 0xc0, !PT ;  /* 0x0000000703037812 */ /* 0x000fe200078ec0ff */
[----:B------:R-:W-:Y:S01]  /*1b30*/  UISETP.LT.U32.AND UP0, UPT, UR40, 0x12, UP0 ;  /* 0x000000122800788c */ /* 0x000fe20008701070 */
[----:B------:R-:W-:Y:S01]  /*1b40*/  SHF.R.U32.HI R4, RZ, 0x1, R4 ;  /* 0x00000001ff047819 */ /* 0x000fe20000011604 */
[----:B------:R-:W-:Y:S01]  /*1b50*/  IMAD.SHL.U32 R8, R0, 0x40, RZ ;  /* 0x0000004000087824 */ /* 0x000fe200078e00ff */
[----:B------:R-:W-:Y:S01]  /*1b60*/  UISETP.GE.U32.AND UP1, UPT, UR40, 0x12, UPT ;  /* 0x000000122800788c */ /* 0x000fe2000bf26070 */
[----:B------:R-:W-:Y:S01]  /*1b70*/  SHF.R.S32.HI R21, RZ, 0x1f, R49 ;  /* 0x0000001fff157819 */ /* 0x000fe20000011431 */
[----:B------:R-:W-:Y:S01]  /*1b80*/  ULDC.64 UR8, c[0x0][0x5d0] ;  /* 0x0001740000087ab9 */ /* 0x000fe20000000a00 */
[--C-:B------:R-:W-:Y:S01]  /*1b90*/  IADD3 R7, RZ, -R4, -R3.reuse ;  /* 0x80000004ff077210 */ /* 0x100fe20007ffe803 */
[----:B------:R-:W-:Y:S01]  /*1ba0*/  UIMAD.WIDE.U32 UR4, UR39, 0x38e38e39, URZ ;  /* 0x38e38e39270478a5 */ /* 0x000fe2000f8e003f */
[C---:B------:R-:W-:Y:S01]  /*1bb0*/  LOP3.LUT R14, R51.reuse, 0x6, R14, 0xf8, !PT ;  /* 0x00000006330e7812 */ /* 0x040fe200078ef80e */
[----:B------:R-:W-:Y:S01]  /*1bc0*/  USEL UR6, URZ, 0x1, !UP0 ;  /* 0x000000013f067887 */ /* 0x000fe2000c000000 */
[----:B------:R-:W-:Y:S01]  /*1bd0*/  LOP3.LUT R3, R8, 0x40, R3, 0xe2, !PT ;  /* 0x0000004008037812 */ /* 0x000fe200078ee203 */
[C---:B------:R-:W-:Y:S01]  /*1be0*/  IMAD.WIDE R8, R50.reuse, 0x180, RZ ;  /* 0x0000018032087825 */ /* 0x040fe200078e02ff */
[----:B------:R-:W-:Y:S01]  /*1bf0*/  SHF.R.S32.HI R15, RZ, 0x1f, R14 ;  /* 0x0000001fff0f7819 */ /* 0x000fe2000001140e */
[----:B------:R-:W-:Y:S01]  /*1c00*/  USHF.R.U32.HI UR4, URZ, 0x2, UR5 ;  /* 0x000000023f047899 */ /* 0x000fe20008011605 */
[----:B---3--:R-:W-:Y:S01]  /*1c10*/  ISETP.GE.AND P0, PT, R51, R6, PT ;  /* 0x000000063300720c */ /* 0x008fe20003f06270 */
[----:B------:R-:W-:Y:S01]  /*1c20*/  IMAD R10, R5, -0x2, R6 ;  /* 0xfffffffe050a7824 */ /* 0x000fe200078e0206 */
[----:B------:R-:W-:Y:S01]  /*1c30*/  ULOP3.LUT UR38, UR38, UR6, URZ, 0x3c, !UPT ;  /* 0x0000000626267292 */ /* 0x000fe2000f8e3c3f */
[----:B------:R-:W-:Y:S01]  /*1c40*/  IMAD R5, R50, 0x180, RZ ;  /* 0x0000018032057824 */ /* 0x000fe200078e02ff */
[----:B------:R-:W-:Y:S01]  /*1c50*/  LOP3.LUT R61, R8, R3, R4, 0xfe, !PT ;  /* 0x00000003083d7212 */ /* 0x000fe200078efe04 */
[----:B------:R-:W-:Y:S01]  /*1c60*/  IMAD R6, R21, UR8, RZ ;  /* 0x0000000815067c24 */ /* 0x000fe2000f8e02ff */
[----:B------:R-:W-:Y:S01]  /*1c70*/  UIMAD UR39, UR4, -0x12, UR39 ;  /* 0xffffffee042778a4 */ /* 0x000fe2000f8e0227 */
[----:B------:R-:W-:Y:S01]  /*1c80*/  IMAD R0, R0, -0x40, R7 ;  /* 0xffffffc000007824 */ /* 0x000fe200078e0207 */
[----:B------:R-:W-:Y:S01]  /*1c90*/  ISETP.GE.OR P0, PT, R5, UR7, P0 ;  /* 0x0000000705007c0c */ /* 0x000fe20008706670 */
[C---:B------:R-:W-:Y:S01]  /*1ca0*/  IMAD R11, R49.reuse, UR9, R6 ;  /* 0x00000009310b7c24 */ /* 0x040fe2000f8e0206 */
[----:B------:R-:W-:Y:S01]  /*1cb0*/  @UP1 ULOP3.LUT UR38, UR38, 0x1, UR4, 0x78, !UPT ;  /* 0x0000000126261892 */ /* 0x000fe2000f8e7804 */
[----:B------:R-:W-:Y:S01]  /*1cc0*/  IMAD.WIDE.U32 R6, R49, UR8, R14 ;  /* 0x0000000831067c25 */ /* 0x000fe2000f8e000e */
[----:B------:R-:W-:-:S03]  /*1cd0*/  IADD3 R4, -R5, UR7, R0 ;  /* 0x0000000705047c10 */ /* 0x000fc6000fffe100 */
[----:B------:R-:W-:Y:S02]  /*1ce0*/  IMAD.IADD R7, R7, 0x1, R11 ;  /* 0x0000000107077824 */ /* 0x000fe400078e020b */
[----:B------:R-:W-:Y:S02]  /*1cf0*/  IMAD.IADD R3, R10, 0x1, -R51 ;  /* 0x000000010a037824 */ /* 0x000fe400078e0a33 */
[----:B------:R-:W-:Y:S02]  /*1d00*/  IMAD.MOV.U32 R0, RZ, RZ, -0x1 ;  /* 0xffffffffff007424 */ /* 0x000fe400078e00ff */
[----:B------:R-:W-:Y:S05]  /*1d10*/  @P0 BRA `(.L_x_29) ;  /* 0x0000001c00dc0947 */ /* 0x000fea0003800000 */
[----:B------:R-:W0:Y:S01]  /*1d20*/  LDC.64 R12, c[0x0][0x5c8] ;  /* 0x00017200ff0c7b82 */ /* 0x000e220000000a00 */
[----:B-----5:R-:W-:Y:S01]  /*1d30*/  FSETP.NEU.AND P1, PT, R48, RZ, PT ;  /* 0x000000ff3000720b */ /* 0x020fe20003f2d000 */
[----:B------:R-:W-:Y:S01]  /*1d40*/  BSSY B0, `(.L_x_29) ;  /* 0x00001f4000007945 */ /* 0x000fe20003800000 */
[----:B------:R-:W-:-:S04]  /*1d50*/  ISETP.GT.AND P0, PT, R4, RZ, PT ;  /* 0x000000ff0400720c */ /* 0x000fc80003f04270 */
[----:B------:R-:W-:Y:S01]  /*1d60*/  ISETP.GT.AND P2, PT, R3, RZ, P0 ;  /* 0x000000ff0300720c */ /* 0x000fe20000744270 */
[-C--:B0-----:R-:W-:Y:S02]  /*1d70*/  IMAD R10, R9, R12.reuse, RZ ;  /* 0x0000000c090a7224 */ /* 0x081fe400078e02ff */
[----:B------:R-:W-:-:S04]  /*1d80*/  IMAD.WIDE.U32 R50, R61, R12, R6 ;  /* 0x0000000c3d327225 */ /* 0x000fc800078e0006 */
[----:B------:R-:W-:-:S04]  /*1d90*/  IMAD R5, R61, R13, R10 ;  /* 0x0000000d3d057224 */ /* 0x000fc800078e020a */
[----:B------:R-:W-:Y:S01]  /*1da0*/  IMAD.IADD R65, R51, 0x1, R5 ;  /* 0x0000000133417824 */ /* 0x000fe200078e0205 */
[----:B------:R-:W-:Y:S06]  /*1db0*/  @!P1 BRA `(.L_x_30) ;  /* 0x0000001400709947 */ /* 0x000fec0003800000 */
[----:B------:R-:W0:Y:S01]  /*1dc0*/  LDC.64 R56, c[0x0][0x5b8] ;  /* 0x00016e00ff387b82 */ /* 0x000e220000000a00 */
[----:B------:R-:W-:-:S07]  /*1dd0*/  ULDC.64 UR4, c[0x0][0x5c0] ;  /* 0x0001700000047ab9 */ /* 0x000fce0000000a00 */
[----:B------:R-:W1:Y:S08]  /*1de0*/  LDC.64 R62, c[0x0][0x5b0] ;  /* 0x00016c00ff3e7b82 */ /* 0x000e700000000a00 */
[----:B------:R-:W2:Y:S01]  /*1df0*/  LDC.64 R58, c[0x0][0x5a8] ;  /* 0x00016a00ff3a7b82 */ /* 0x000ea20000000a00 */
[-C--:B0-----:R-:W-:Y:S02]  /*1e00*/  IMAD R6, R21, R56.reuse, RZ ;  /* 0x0000003815067224 */ /* 0x081fe400078e02ff */
[----:B------:R-:W-:-:S04]  /*1e10*/  IMAD.WIDE.U32 R52, R49, R56, R14 ;  /* 0x0000003831347225 */ /* 0x000fc800078e000e */
[----:B------:R-:W-:Y:S02]  /*1e20*/  IMAD R55, R49, R57, R6 ;  /* 0x0000003931377224 */ /* 0x000fe400078e0206 */
[-C--:B-1----:R-:W-:Y:S02]  /*1e30*/  IMAD R8, R9, R62.reuse, RZ ;  /* 0x0000003e09087224 */ /* 0x082fe400078e02ff */
[----:B------:R-:W-:Y:S02]  /*1e40*/  IMAD.IADD R11, R53, 0x1, R55 ;  /* 0x00000001350b7824 */ /* 0x000fe400078e0237 */
[----:B------:R-:W-:Y:S02]  /*1e50*/  IMAD.MOV.U32 R10, RZ, RZ, R52 ;  /* 0x000000ffff0a7224 */ /* 0x000fe400078e0034 */
[C---:B------:R-:W-:Y:S02]  /*1e60*/  IMAD R57, R61.reuse, R63, R8 ;  /* 0x0000003f3d397224 */ /* 0x040fe400078e0208 */
[----:B------:R-:W-:-:S04]  /*1e70*/  IMAD.WIDE.U32 R6, R61, R62, R10 ;  /* 0x0000003e3d067225 */ /* 0x000fc800078e000a */
[----:B------:R-:W-:Y:S01]  /*1e80*/  IMAD.IADD R5, R7, 0x1, R57 ;  /* 0x0000000107057824 */ /* 0x000fe200078e0239 */
[----:B--2---:R-:W-:-:S04]  /*1e90*/  LEA R8, P1, R6, R58, 0x1 ;  /* 0x0000003a06087211 */ /* 0x004fc800078208ff */
[----:B------:R-:W-:-:S05]  /*1ea0*/  LEA.HI.X R9, R6, R59, R5, 0x1, P1 ;  /* 0x0000003b06097211 */ /* 0x000fca00008f0c05 */
[----:B------:R-:W2:Y:S01]  /*1eb0*/  @P2 LDG.E.LTC128B.U16 R5, desc[UR36][R8.64] ;  /* 0x0000002408052981 */ /* 0x000ea2000c1e1520 */
[----:B------:R-:W-:Y:S01]  /*1ec0*/  LEA R6, P1, R50, UR4, 0x1 ;  /* 0x0000000432067c11 */ /* 0x000fe2000f8208ff */
[----:B------:R-:W-:Y:S01]  /*1ed0*/  IMAD.WIDE.U32 R20, R61, R62, R14 ;  /* 0x0000003e3d147225 */ /* 0x000fe200078e000e */
[----:B------:R-:W-:Y:S01]  /*1ee0*/  ISETP.GT.AND P3, PT, R3, 0x1, P0 ;  /* 0x000000010300780c */ /* 0x000fe20000764270 */
[----:B------:R-:W-:Y:S02]  /*1ef0*/  BSSY B1, `(.L_x_31) ;  /* 0x0000010000017945 */ /* 0x000fe40003800000 */
[----:B------:R-:W-:Y:S02]  /*1f00*/  IMAD.IADD R21, R57, 0x1, R21 ;  /* 0x0000000139157824 */ /* 0x000fe400078e0215 */
[----:B------:R-:W-:-:S04]  /*1f10*/  IMAD.WIDE.U32 R20, R49, R56, R20 ;  /* 0x0000003831147225 */ /* 0x000fc800078e0014 */
[----:B------:R-:W-:Y:S02]  /*1f20*/  IMAD.IADD R21, R55, 0x1, R21 ;  /* 0x0000000137157824 */ /* 0x000fe400078e0215 */
[----:B--2---:R-:W-:-:S04]  /*1f30*/  IMAD.U32 R7, R5, 0x10000, RZ ;  /* 0x0001000005077824 */ /* 0x004fc800078e00ff */
[----:B------:R-:W-:-:S04]  /*1f40*/  FMUL R7, R7, R48 ;  /* 0x0000003007077220 */ /* 0x000fc80000400000 */
[----:B------:R-:W-:-:S05]  /*1f50*/  FFMA R7, R40, R23, R7 ;  /* 0x0000001728077223 */ /* 0x000fca0000000007 */
[----:B------:R-:W-:Y:S02]  /*1f60*/  F2FP.BF16.F32.PACK_AB R40, RZ, R7 ;  /* 0x00000007ff28723e */ /* 0x000fe400000010ff */
[----:B------:R-:W-:Y:S02]  /*1f70*/  LEA.HI.X R7, R50, UR5, R65, 0x1, P1 ;  /* 0x0000000532077c11 */ /* 0x000fe400088f0c41 */
[----:B------:R-:W-:-:S03]  /*1f80*/  LEA R50, P1, R20, R58, 0x1 ;  /* 0x0000003a14327211 */ /* 0x000fc600078208ff */
[----:B------:R0:W-:Y:S01]  /*1f90*/  @P2 STG.E.U16 desc[UR36][R6.64], R40 ;  /* 0x0000002806002986 */ /* 0x0001e2000c101524 */
[----:B------:R-:W-:Y:S01]  /*1fa0*/  LEA.HI.X R51, R20, R59, R21, 0x1, P1 ;  /* 0x0000003b14337211 */ /* 0x000fe200008f0c15 */
[C---:B------:R-:W-:Y:S01]  /*1fb0*/  IMAD.SHL.U32 R20, R62.reuse, 0x8, RZ ;  /* 0x000000083e147824 */ /* 0x040fe200078e00ff */
[----:B------:R-:W-:Y:S01]  /*1fc0*/  SHF.L.U64.HI R21, R62, 0x3, R63 ;  /* 0x000000033e157819 */ /* 0x000fe2000001023f */
[----:B------:R-:W-:Y:S06]  /*1fd0*/  @!P3 BRA `(.L_x_32) ;  /* 0x000000000004b947 */ /* 0x000fec0003800000 */
[----:B------:R1:W5:Y:S02]  /*1fe0*/  LDG.E.LTC128B.U16 R5, desc[UR36][R50.64+0x2] ;  /* 0x0000022432057981 */ /* 0x000364000c1e1520 */
.L_x_32:
[----:B------:R-:W-:Y:S05]  /*1ff0*/  BSYNC B1 ;  /* 0x0000000000017941 */ /* 0x000fea0003800000 */
.L_x_31:
[----:B------:R-:W-:Y:S01]  /*2000*/  IMAD.WIDE.U32 R20, R61, R62, R20 ;  /* 0x0000003e3d147225 */ /* 0x000fe200078e0014 */
[----:B------:R-:W-:-:S03]  /*2010*/  ISETP.GT.AND P1, PT, R4, 0x8, PT ;  /* 0x000000080400780c */ /* 0x000fc60003f24270 */
[----:B-----5:R-:W-:Y:S01]  /*2020*/  IMAD.U32 R53, R5, 0x10000, RZ ;  /* 0x0001000005357824 */ /* 0x020fe200078e00ff */
[----:B------:R-:W-:Y:S01]  /*2030*/  IADD3 R52, P4, R52, R20, RZ ;  /* 0x0000001434347210 */ /* 0x000fe20007f9e0ff */
[----:B------:R-:W-:Y:S01]  /*2040*/  IMAD.IADD R57, R57, 0x1, R21 ;  /* 0x0000000139397824 */ /* 0x000fe200078e0215 */
[----:B------:R-:W-:Y:S01]  /*2050*/  ISETP.GT.AND P2, PT, R3, RZ, P1 ;  /* 0x000000ff0300720c */ /* 0x000fe20000f44270 */
[----:B------:R-:W-:Y:S02]  /*2060*/  FMUL R10, R53, R48 ;  /* 0x00000030350a7220 */ /* 0x000fe40000400000 */
[----:B------:R-:W-:Y:S02]  /*2070*/  IMAD.X R11, R57, 0x1, R11, P4 ;  /* 0x00000001390b7824 */ /* 0x000fe400020e060b */
[----:B------:R-:W-:Y:S01]  /*2080*/  FFMA R41, R41, R23, R10 ;  /* 0x0000001729297223 */ /* 0x000fe2000000000a */
[----:B------:R-:W-:-:S04]  /*2090*/  LEA R10, P4, R52, R58, 0x1 ;  /* 0x0000003a340a7211 */ /* 0x000fc800078808ff */
[----:B------:R-:W-:Y:S02]  /*20a0*/  LEA.HI.X R11, R52, R59, R11, 0x1, P4 ;  /* 0x0000003b340b7211 */ /* 0x000fe400020f0c0b */
[----:B------:R-:W-:Y:S02]  /*20b0*/  F2FP.BF16.F32.PACK_AB R41, RZ, R41 ;  /* 0x00000029ff29723e */ /* 0x000fe400000010ff */
[----:B------:R-:W-:-:S03]  /*20c0*/  PRMT R52, R5, 0x7610, R52 ;  /* 0x0000761005347816 */ /* 0x000fc60000000034 */
[----:B------:R2:W-:Y:S04]  /*20d0*/  @P3 STG.E.U16 desc[UR36][R6.64+0x2], R41 ;  /* 0x0000022906003986 */ /* 0x0005e8000c101524 */
[----:B------:R-:W3:Y:S01]  /*20e0*/  @P2 LDG.E.LTC128B.U16 R52, desc[UR36][R10.64] ;  /* 0x000000240a342981 */ /* 0x000ee2000c1e1520 */
[----:B------:R-:W-:Y:S01]  /*20f0*/  IADD3 R20, P3, R14, R20, RZ ;  /* 0x000000140e147210 */ /* 0x000fe20007f7e0ff */
[----:B------:R-:W-:Y:S01]  /*2100*/  BSSY B1, `(.L_x_33) ;  /* 0x0000011000017945 */ /* 0x000fe20003800000 */
[----:B------:R-:W-:-:S03]  /*2110*/  LEA R14, P4, R12, R6, 0x4 ;  /* 0x000000060c0e7211 */ /* 0x000fc600078820ff */
[----:B------:R-:W-:Y:S01]  /*2120*/  IMAD.X R21, R15, 0x1, R57, P3 ;  /* 0x000000010f157824 */ /* 0x000fe200018e0639 */
[----:B------:R-:W-:Y:S02]  /*2130*/  SHF.L.U64.HI R15, R12, 0x4, R13 ;  /* 0x000000040c0f7819 */ /* 0x000fe4000001020d */
[----:B------:R-:W-:Y:S01]  /*2140*/  ISETP.GT.AND P3, PT, R3, 0x1, P1 ;  /* 0x000000010300780c */ /* 0x000fe20000f64270 */
[----:B------:R-:W-:-:S04]  /*2150*/  IMAD.WIDE.U32 R20, R49, R56, R20 ;  /* 0x0000003831147225 */ /* 0x000fc800078e0014 */
[----:B------:R-:W-:Y:S01]  /*2160*/  IMAD.X R15, R15, 0x1, R7, P4 ;  /* 0x000000010f0f7824 */ /* 0x000fe200020e0607 */
[----:B0-----:R-:W-:Y:S01]  /*2170*/  LEA R40, P5, R20, R58, 0x1 ;  /* 0x0000003a14287211 */ /* 0x001fe200078a08ff */
[----:B------:R-:W-:-:S05]  /*2180*/  IMAD.IADD R21, R55, 0x1, R21 ;  /* 0x0000000137157824 */ /* 0x000fca00078e0215 */
[----:B--2---:R-:W-:Y:S01]  /*2190*/  LEA.HI.X R41, R20, R59, R21, 0x1, P5 ;  /* 0x0000003b14297211 */ /* 0x004fe200028f0c15 */
[----:B---3--:R-:W-:-:S04]  /*21a0*/  IMAD.U32 R5, R52, 0x10000, RZ ;  /* 0x0001000034057824 */ /* 0x008fc800078e00ff */
[----:B------:R-:W-:-:S04]  /*21b0*/  FMUL R5, R5, R48 ;  /* 0x0000003005057220 */ /* 0x000fc80000400000 */
[----:B------:R-:W-:-:S05]  /*21c0*/  FFMA R5, R42, R23, R5 ;  /* 0x000000172a057223 */ /* 0x000fca0000000005 */
[----:B------:R-:W-:-:S05]  /*21d0*/  F2FP.BF16.F32.PACK_AB R5, RZ, R5 ;  /* 0x00000005ff05723e */ /* 0x000fca00000010ff */
[----:B------:R0:W-:Y:S01]  /*21e0*/  @P2 STG.E.U16 desc[UR36][R14.64], R5 ;  /* 0x000000050e002986 */ /* 0x0001e2000c101524 */
[----:B------:R-:W-:Y:S05]  /*21f0*/  @!P3 BRA `(.L_x_34) ;  /* 0x000000000004b947 */ /* 0x000fea0003800000 */
[----:B------:R2:W5:Y:S02]  /*2200*/  LDG.E.LTC128B.U16 R52, desc[UR36][R40.64+0x2] ;  /* 0x0000022428347981 */ /* 0x000564000c1e1520 */
.L_x_34:
[----:B------:R-:W-:Y:S05]  /*2210*/  BSYNC B1 ;  /* 0x0000000000017941 */ /* 0x000fea0003800000 */
.L_x_33:
[----:B0----5:R-:W-:Y:S01]  /*2220*/  IMAD.U32 R5, R52, 0x10000, RZ ;  /* 0x0001000034057824 */ /* 0x021fe200078e00ff */
[----:B------:R-:W-:Y:S01]  /*2230*/  ISETP.GT.AND P2, PT, R3, 0x8, P0 ;  /* 0x000000080300780c */ /* 0x000fe20000744270 */
[----:B------:R-:W-:Y:S02]  /*2240*/  BSSY B1, `(.L_x_35) ;  /* 0x0000007000017945 */ /* 0x000fe40003800000 */
[----:B------:R-:W-:-:S04]  /*2250*/  FMUL R20, R5, R48 ;  /* 0x0000003005147220 */ /* 0x000fc80000400000 */
[----:B------:R-:W-:-:S05]  /*2260*/  FFMA R20, R43, R23, R20 ;  /* 0x000000172b147223 */ /* 0x000fca0000000014 */
[----:B------:R-:W-:-:S05]  /*2270*/  F2FP.BF16.F32.PACK_AB R20, RZ, R20 ;  /* 0x00000014ff14723e */ /* 0x000fca00000010ff */
[----:B------:R0:W-:Y:S01]  /*2280*/  @P3 STG.E.U16 desc[UR36][R14.64+0x2], R20 ;  /* 0x000002140e003986 */ /* 0x0001e2000c101524 */
[----:B------:R-:W-:Y:S05]  /*2290*/  @!P2 BRA `(.L_x_36) ;  /* 0x000000000004a947 */ /* 0x000fea0003800000 */
[----:B------:R3:W5:Y:S02]  /*22a0*/  LDG.E.LTC128B.U16 R52, desc[UR36][R50.64+0x10] ;  /* 0x0000102432347981 */ /* 0x000764000c1e1520 */
.L_x_36:
[----:B------:R-:W-:Y:S05]  /*22b0*/  BSYNC B1 ;  /* 0x0000000000017941 */ /* 0x000fea0003800000 */
.L_x_35:
[----:B-----5:R-:W-:Y:S01]  /*22c0*/  IMAD.U32 R5, R52, 0x10000, RZ ;  /* 0x0001000034057824 */ /* 0x020fe200078e00ff */
        /* <DEDUP_REMOVED lines=8> */
.L_x_38:
[----:B------:R-:W-:Y:S05]  /*2350*/  BSYNC B1 ;  /* 0x0000000000017941 */ /* 0x000fea0003800000 */
.L_x_37:
[----:B----45:R-:W-:Y:S01]  /*2360*/  IMAD.U32 R5, R52, 0x10000, RZ ;  /* 0x0001000034057824 */ /* 0x030fe200078e00ff */
[----:B------:R-:W-:Y:S01]  /*2370*/  ISETP.GT.AND P2, PT, R3, 0x8, P1 ;  /* 0x000000080300780c */ /* 0x000fe20000f44270 */
[----:B------:R-:W-:Y:S02]  /*2380*/  BSSY B1, `(.L_x_39) ;  /* 0x0000007000017945 */ /* 0x000fe40003800000 */
[----:B0-----:R-:W-:-:S04]  /*2390*/  FMUL R20, R5, R48 ;  /* 0x0000003005147220 */ /* 0x001fc80000400000 */
[----:B------:R-:W-:-:S05]  /*23a0*/  FFMA R20, R45, R23, R20 ;  /* 0x000000172d147223 */ /* 0x000fca0000000014 */
[----:B------:R-:W-:-:S05]  /*23b0*/  F2FP.BF16.F32.PACK_AB R20, RZ, R20 ;  /* 0x00000014ff14723e */ /* 0x000fca00000010ff */
[----:B------:R0:W-:Y:S01]  /*23c0*/  @P0 STG.E.U16 desc[UR36][R6.64+0x12], R20 ;  /* 0x0000121406000986 */ /* 0x0001e2000c101524 */
[----:B------:R-:W-:Y:S05]  /*23d0*/  @!P2 BRA `(.L_x_40) ;  /* 0x000000000004a947 */ /* 0x000fea0003800000 */
[----:B------:R4:W5:Y:S02]  /*23e0*/  LDG.E.LTC128B.U16 R52, desc[UR36][R40.64+0x10] ;  /* 0x0000102428347981 */ /* 0x000964000c1e1520 */
.L_x_40:
[----:B------:R-:W-:Y:S05]  /*23f0*/  BSYNC B1 ;  /* 0x0000000000017941 */ /* 0x000fea0003800000 */
.L_x_39:
        /* <DEDUP_REMOVED lines=9> */
.L_x_42:
[----:B------:R-:W-:Y:S05]  /*2490*/  BSYNC B1 ;  /* 0x0000000000017941 */ /* 0x000fea0003800000 */
.L_x_41:
[----:B0----5:R-:W-:Y:S01]  /*24a0*/  IMAD.U32 R5, R52, 0x10000, RZ ;  /* 0x0001000034057824 */ /* 0x021fe200078e00ff */
[----:B------:R-:W-:Y:S01]  /*24b0*/  ISETP.GT.AND P0, PT, R4, 0x80, PT ;  /* 0x000000800400780c */ /* 0x000fe20003f04270 */
[C---:B------:R-:W-:Y:S01]  /*24c0*/  IMAD.SHL.U32 R61, R62.reuse, 0x100, RZ ;  /* 0x000001003e3d7824 */ /* 0x040fe200078e00ff */
[----:B------:R-:W-:Y:S01]  /*24d0*/  SHF.L.U64.HI R63, R62, 0x8, R63 ;  /* 0x000000083e3f7819 */ /* 0x000fe2000001023f */
[----:B------:R-:W-:Y:S01]  /*24e0*/  FMUL R20, R5, R48 ;  /* 0x0000003005147220 */ /* 0x000fe20000400000 */
[----:B------:R-:W-:-:S03]  /*24f0*/  ISETP.GT.AND P3, PT, R3, RZ, P0 ;  /* 0x000000ff0300720c */ /* 0x000fc60000764270 */
[----:B------:R-:W-:Y:S01]  /*2500*/  FFMA R47, R47, R23, R20 ;  /* 0x000000172f2f7223 */ /* 0x000fe20000000014 */
[----:B------:R-:W-:-:S04]  /*2510*/  IADD3 R20, P2, R61, R8, RZ ;  /* 0x000000083d147210 */ /* 0x000fc80007f5e0ff */
[----:B------:R-:W-:Y:S01]  /*2520*/  F2FP.BF16.F32.PACK_AB R47, RZ, R47 ;  /* 0x0000002fff2f723e */ /* 0x000fe200000010ff */
[----:B------:R-:W-:-:S04]  /*2530*/  IMAD.X R21, R63, 0x1, R9, P2 ;  /* 0x000000013f157824 */ /* 0x000fc800010e0609 */
[----:B------:R-:W-:Y:S04]  /*2540*/  @P1 STG.E.U16 desc[UR36][R14.64+0x12], R47 ;  /* 0x0000122f0e001986 */ /* 0x000fe8000c101524 */
[----:B------:R-:W3:Y:S01]  /*2550*/  @P3 LDG.E.LTC128B.U16 R52, desc[UR36][R20.64] ;  /* 0x0000002414343981 */ /* 0x000ee2000c1e1520 */
[C---:B------:R-:W-:Y:S01]  /*2560*/  IMAD.SHL.U32 R57, R12.reuse, 0x100, RZ ;  /* 0x000001000c397824 */ /* 0x040fe200078e00ff */
[----:B------:R-:W-:Y:S02]  /*2570*/  LOP3.LUT R55, R61, 0x2, RZ, 0xfc, !PT ;  /* 0x000000023d377812 */ /* 0x000fe400078efcff */
[----:B------:R-:W-:Y:S02]  /*2580*/  ISETP.GT.AND P2, PT, R3, 0x1, P0 ;  /* 0x000000010300780c */ /* 0x000fe40000744270 */
[----:B------:R-:W-:-:S02]  /*2590*/  SHF.L.U64.HI R59, R12, 0x8, R13 ;  /* 0x000000080c3b7819 */ /* 0x000fc4000001020d */
[----:B--2-4-:R-:W-:Y:S02]  /*25a0*/  IADD3 R40, P1, R57, R6, RZ ;  /* 0x0000000639287210 */ /* 0x014fe40007f3e0ff */
[----:B------:R-:W-:-:S03]  /*25b0*/  IADD3 R12, P4, R55, R8, RZ ;  /* 0x00000008370c7210 */ /* 0x000fc60007f9e0ff */
[----:B------:R-:W-:Y:S02]  /*25c0*/  IMAD.X R41, R59, 0x1, R7, P1 ;  /* 0x000000013b297824 */ /* 0x000fe400008e0607 */
[----:B------:R-:W-:Y:S02]  /*25d0*/  IMAD.X R13, R63, 0x1, R9, P4 ;  /* 0x000000013f0d7824 */ /* 0x000fe400020e0609 */
[----:B---3--:R-:W-:-:S04]  /*25e0*/  IMAD.U32 R5, R52, 0x10000, RZ ;  /* 0x0001000034057824 */ /* 0x008fc800078e00ff */
[----:B------:R-:W-:-:S04]  /*25f0*/  FMUL R5, R5, R48 ;  /* 0x0000003005057220 */ /* 0x000fc80000400000 */
[----:B------:R-:W-:-:S05]  /*2600*/  FFMA R5, R32, R23, R5 ;  /* 0x0000001720057223 */ /* 0x000fca0000000005 */
[----:B------:R-:W-:-:S04]  /*2610*/  F2FP.BF16.F32.PACK_AB R5, RZ, R5 ;  /* 0x00000005ff05723e */ /* 0x000fc800000010ff */
[----:B------:R-:W-:-:S05]  /*2620*/  PRMT R43, R5, 0x7610, R43 ;  /* 0x00007610052b7816 */ /* 0x000fca000000002b */
[----:B------:R0:W-:Y:S04]  /*2630*/  @P3 STG.E.U16 desc[UR36][R40.64], R43 ;  /* 0x0000002b28003986 */ /* 0x0001e8000c101524 */
[----:B------:R-:W2:Y:S01]  /*2640*/  @P2 LDG.E.LTC128B.U16 R52, desc[UR36][R12.64] ;  /* 0x000000240c342981 */ /* 0x000ea2000c1e1520 */
[----:B------:R-:W-:Y:S01]  /*2650*/  LOP3.LUT R53, R57, 0x2, RZ, 0xfc, !PT ;  /* 0x0000000239357812 */ /* 0x000fe200078efcff */
[----:B------:R-:W-:Y:S01]  /*2660*/  BSSY B1, `(.L_x_43) ;  /* 0x000000e000017945 */ /* 0x000fe20003800000 */
[----:B------:R-:W-:Y:S02]  /*2670*/  ISETP.GT.AND P1, PT, R4, 0x88, PT ;  /* 0x000000880400780c */ /* 0x000fe40003f24270 */
[----:B------:R-:W-:Y:S02]  /*2680*/  IADD3 R42, P4, R53, R6, RZ ;  /* 0x00000006352a7210 */ /* 0x000fe40007f9e0ff */
[----:B------:R-:W-:-:S03]  /*2690*/  ISETP.GT.AND P3, PT, R3, RZ, P1 ;  /* 0x000000ff0300720c */ /* 0x000fc60000f64270 */
[----:B0-----:R-:W-:Y:S02]  /*26a0*/  IMAD.X R43, R59, 0x1, R7, P4 ;  /* 0x000000013b2b7824 */ /* 0x001fe400020e0607 */
[----:B--2---:R-:W-:-:S04]  /*26b0*/  IMAD.U32 R5, R52, 0x10000, RZ ;  /* 0x0001000034057824 */ /* 0x004fc800078e00ff */
[----:B------:R-:W-:-:S04]  /*26c0*/  FMUL R32, R5, R48 ;  /* 0x0000003005207220 */ /* 0x000fc80000400000 */
[----:B------:R-:W-:-:S05]  /*26d0*/  FFMA R32, R33, R23, R32 ;  /* 0x0000001721207223 */ /* 0x000fca0000000020 */
[----:B------:R-:W-:Y:S02]  /*26e0*/  F2FP.BF16.F32.PACK_AB R5, RZ, R32 ;  /* 0x00000020ff05723e */ /* 0x000fe400000010ff */
[----:B------:R-:W-:-:S03]  /*26f0*/  IADD3 R32, P4, R61, R10, RZ ;  /* 0x0000000a3d207210 */ /* 0x000fc60007f9e0ff */
[----:B------:R0:W-:Y:S02]  /*2700*/  @P2 STG.E.U16 desc[UR36][R42.64], R5 ;  /* 0x000000052a002986 */ /* 0x0001e4000c101524 */
[----:B------:R-:W-:Y:S01]  /*2710*/  IMAD.X R33, R63, 0x1, R11, P4 ;  /* 0x000000013f217824 */ /* 0x000fe200020e060b */
[----:B------:R-:W-:Y:S07]  /*2720*/  @!P3 BRA `(.L_x_44) ;  /* 0x000000000004b947 */ /* 0x000fee0003800000 */
[----:B------:R2:W5:Y:S02]  /*2730*/  LDG.E.LTC128B.U16 R52, desc[UR36][R32.64] ;  /* 0x0000002420347981 */ /* 0x000564000c1e1520 */
.L_x_44:
[----:B------:R-:W-:Y:S05]  /*2740*/  BSYNC B1 ;  /* 0x0000000000017941 */ /* 0x000fea0003800000 */
.L_x_43:
[----:B0----5:R-:W-:Y:S01]  /*2750*/  IMAD.U32 R5, R52, 0x10000, RZ ;  /* 0x0001000034057824 */ /* 0x021fe200078e00ff */
[----:B------:R-:W-:Y:S01]  /*2760*/  IADD3 R12, P4, R57, R14, RZ ;  /* 0x0000000e390c7210 */ /* 0x000fe20007f9e0ff */
[----:B------:R-:W-:Y:S01]  /*2770*/  BSSY B1, `(.L_x_45) ;  /* 0x000000b000017945 */ /* 0x000fe20003800000 */
[----:B------:R-:W-:Y:S01]  /*2780*/  ISETP.GT.AND P2, PT, R3, 0x1, P1 ;  /* 0x000000010300780c */ /* 0x000fe20000f44270 */
[----:B------:R-:W-:Y:S02]  /*2790*/  FMUL R5, R5, R48 ;  /* 0x0000003005057220 */ /* 0x000fe40000400000 */
[----:B------:R-:W-:Y:S02]  /*27a0*/  IMAD.X R13, R59, 0x1, R15, P4 ;  /* 0x000000013b0d7824 */ /* 0x000fe400020e060f */
[----:B------:R-:W-:-:S05]  /*27b0*/  FFMA R5, R34, R23, R5 ;  /* 0x0000001722057223 */ /* 0x000fca0000000005 */
[----:B------:R-:W-:-:S05]  /*27c0*/  F2FP.BF16.F32.PACK_AB R5, RZ, R5 ;  /* 0x00000005ff05723e */ /* 0x000fca00000010ff */
[----:B------:R0:W-:Y:S01]  /*27d0*/  @P3 STG.E.U16 desc[UR36][R12.64], R5 ;  /* 0x000000050c003986 */ /* 0x0001e2000c101524 */
[----:B------:R-:W-:Y:S05]  /*27e0*/  @!P2 BRA `(.L_x_46) ;  /* 0x00000000000ca947 */ /* 0x000fea0003800000 */
[----:B------:R-:W-:-:S05]  /*27f0*/  IADD3 R42, P3, R55, R10, RZ ;  /* 0x0000000a372a7210 */ /* 0x000fca0007f7e0ff */
[----:B------:R-:W-:-:S05]  /*2800*/  IMAD.X R43, R63, 0x1, R11, P3 ;  /* 0x000000013f2b7824 */ /* 0x000fca00018e060b */
[----:B------:R3:W5:Y:S03]  /*2810*/  LDG.E.LTC128B.U16 R52, desc[UR36][R42.64] ;  /* 0x000000242a347981 */ /* 0x000766000c1e1520 */
.L_x_46:
[----:B------:R-:W-:Y:S05]  /*2820*/  BSYNC B1 ;  /* 0x0000000000017941 */ /* 0x000fea0003800000 */
.L_x_45:
[----:B0----5:R-:W-:Y:S01]  /*2830*/  IMAD.U32 R5, R52, 0x10000, RZ ;  /* 0x0001000034057824 */ /* 0x021fe200078e00ff */
[----:B-1----:R-:W-:Y:S02]  /*2840*/  LOP3.LUT R51, R61, 0x10, RZ, 0xfc, !PT ;  /* 0x000000103d337812 */ /* 0x002fe400078efcff */
[----:B------:R-:W-:Y:S01]  /*2850*/  ISETP.GT.AND P3, PT, R3, 0x8, P0 ;  /* 0x000000080300780c */ /* 0x000fe20000764270 */
[----:B------:R-:W-:Y:S01]  /*2860*/  FMUL R34, R5, R48 ;  /* 0x0000003005227220 */ /* 0x000fe20000400000 */
[----:B---3--:R-:W-:-:S03]  /*2870*/  IADD3 R42, P5, R51, R8, RZ ;  /* 0x00000008332a7210 */ /* 0x008fc60007fbe0ff */
[----:B------:R-:W-:Y:S01]  /*2880*/  FFMA R35, R35, R23, R34 ;  /* 0x0000001723237223 */ /* 0x000fe20000000022 */
[----:B------:R-:W-:Y:S01]  /*2890*/  IADD3 R34, P4, R53, R14, RZ ;  /* 0x0000000e35227210 */ /* 0x000fe20007f9e0ff */
[----:B------:R-:W-:-:S03]  /*28a0*/  IMAD.X R43, R63, 0x1, R9, P5 ;  /* 0x000000013f2b7824 */ /* 0x000fc600028e0609 */
[----:B------:R-:W-:Y:S01]  /*28b0*/  F2FP.BF16.F32.PACK_AB R5, RZ, R35 ;  /* 0x00000023ff05723e */ /* 0x000fe200000010ff */
[----:B------:R-:W-:-:S03]  /*28c0*/  IMAD.X R35, R59, 0x1, R15, P4 ;  /* 0x000000013b237824 */ /* 0x000fc600020e060f */
[----:B------:R-:W-:-:S05]  /*28d0*/  PRMT R45, R5, 0x7610, R45 ;  /* 0x00007610052d7816 */ /* 0x000fca000000002d */
[----:B------:R0:W-:Y:S04]  /*28e0*/  @P2 STG.E.U16 desc[UR36][R34.64], R45 ;  /* 0x0000002d22002986 */ /* 0x0001e8000c101524 */
[----:B------:R-:W3:Y:S01]  /*28f0*/  @P3 LDG.E.LTC128B.U16 R52, desc[UR36][R42.64] ;  /* 0x000000242a343981 */ /* 0x000ee2000c1e1520 */
[----:B------:R-:W-:Y:S02]  /*2900*/  LOP3.LUT R49, R57, 0x10, RZ, 0xfc, !PT ;  /* 0x0000001039317812 */ /* 0x000fe400078efcff */
[----:B------:R-:W-:Y:S02]  /*2910*/  LOP3.LUT R47, R61, 0x12, RZ, 0xfc, !PT ;  /* 0x000000123d2f7812 */ /* 0x000fe400078efcff */
[----:B------:R-:W-:Y:S02]  /*2920*/  ISETP.GT.AND P0, PT, R3, 0x9, P0 ;  /* 0x000000090300780c */ /* 0x000fe40000704270 */
[----:B------:R-:W-:-:S02]  /*2930*/  IADD3 R44, P2, R49, R6, RZ ;  /* 0x00000006312c7210 */ /* 0x000fc40007f5e0ff */
[----:B------:R-:W-:-:S03]  /*2940*/  IADD3 R8, P4, R47, R8, RZ ;  /* 0x000000082f087210 */ /* 0x000fc60007f9e0ff */
[----:B0-----:R-:W-:Y:S02]  /*2950*/  IMAD.X R45, R59, 0x1, R7, P2 ;  /* 0x000000013b2d7824 */ /* 0x001fe400010e0607 */
[----:B------:R-:W-:Y:S02]  /*2960*/  IMAD.X R9, R63, 0x1, R9, P4 ;  /* 0x000000013f097824 */ /* 0x000fe400020e0609 */
[----:B---3--:R-:W-:-:S04]  /*2970*/  IMAD.U32 R5, R52, 0x10000, RZ ;  /* 0x0001000034057824 */ /* 0x008fc800078e00ff */
[----:B------:R-:W-:-:S04]  /*2980*/  FMUL R5, R5, R48 ;  /* 0x0000003005057220 */ /* 0x000fc80000400000 */
[----:B------:R-:W-:-:S05]  /*2990*/  FFMA R5, R36, R23, R5 ;  /* 0x0000001724057223 */ /* 0x000fca0000000005 */
[----:B------:R-:W-:-:S04]  /*29a0*/  F2FP.BF16.F32.PACK_AB R5, RZ, R5 ;  /* 0x00000005ff05723e */ /* 0x000fc800000010ff */
[----:B------:R-:W-:-:S05]  /*29b0*/  PRMT R36, R5, 0x7610, R36 ;  /* 0x0000761005247816 */ /* 0x000fca0000000024 */
[----:B------:R0:W-:Y:S04]  /*29c0*/  @P3 STG.E.U16 desc[UR36][R44.64], R36 ;  /* 0x000000242c003986 */ /* 0x0001e8000c101524 */
[----:B------:R-:W3:Y:S01]  /*29d0*/  @P0 LDG.E.LTC128B.U16 R52, desc[UR36][R8.64] ;  /* 0x0000002408340981 */ /* 0x000ee2000c1e1520 */
[----:B------:R-:W-:Y:S01]  /*29e0*/  LOP3.LUT R35, R57, 0x12, RZ, 0xfc, !PT ;  /* 0x0000001239237812 */ /* 0x000fe200078efcff */
[----:B------:R-:W-:Y:S01]  /*29f0*/  BSSY B1, `(.L_x_47) ;  /* 0x000000d000017945 */ /* 0x000fe20003800000 */
[----:B------:R-:W-:Y:S02]  /*2a00*/  ISETP.GT.AND P2, PT, R3, 0x8, P1 ;  /* 0x000000080300780c */ /* 0x000fe40000f44270 */
[----:B------:R-:W-:-:S05]  /*2a10*/  IADD3 R6, P3, R35, R6, RZ ;  /* 0x0000000623067210 */ /* 0x000fca0007f7e0ff */
[----:B------:R-:W-:Y:S02]  /*2a20*/  IMAD.X R7, R59, 0x1, R7, P3 ;  /* 0x000000013b077824 */ /* 0x000fe400018e0607 */
[----:B---3--:R-:W-:-:S04]  /*2a30*/  IMAD.U32 R5, R52, 0x10000, RZ ;  /* 0x0001000034057824 */ /* 0x008fc800078e00ff */
[----:B------:R-:W-:-:S04]  /*2a40*/  FMUL R34, R5, R48 ;  /* 0x0000003005227220 */ /* 0x000fc80000400000 */
[----:B------:R-:W-:-:S05]  /*2a50*/  FFMA R34, R37, R23, R34 ;  /* 0x0000001725227223 */ /* 0x000fca0000000022 */
[----:B------:R-:W-:-:S05]  /*2a60*/  F2FP.BF16.F32.PACK_AB R34, RZ, R34 ;  /* 0x00000022ff22723e */ /* 0x000fca00000010ff */
[----:B------:R0:W-:Y:S01]  /*2a70*/  @P0 STG.E.U16 desc[UR36][R6.64], R34 ;  /* 0x0000002206000986 */ /* 0x0001e2000c101524 */
[----:B------:R-:W-:Y:S05]  /*2a80*/  @!P2 BRA `(.L_x_48) ;  /* 0x00000000000ca947 */ /* 0x000fea0003800000 */
[----:B0-----:R-:W-:-:S05]  /*2a90*/  IADD3 R6, P0, R51, R10, RZ ;  /* 0x0000000a33067210 */ /* 0x001fca0007f1e0ff */
[----:B------:R-:W-:-:S05]  /*2aa0*/  IMAD.X R7, R63, 0x1, R11, P0 ;  /* 0x000000013f077824 */ /* 0x000fca00000e060b */
[----:B------:R1:W5:Y:S03]  /*2ab0*/  LDG.E.LTC128B.U16 R52, desc[UR36][R6.64] ;  /* 0x0000002406347981 */ /* 0x000366000c1e1520 */
.L_x_48:
[----:B------:R-:W-:Y:S05]  /*2ac0*/  BSYNC B1 ;  /* 0x0000000000017941 */ /* 0x000fea0003800000 */
.L_x_47:
[----:B-----5:R-:W-:Y:S01]  /*2ad0*/  IMAD.U32 R5, R52, 0x10000, RZ ;  /* 0x0001000034057824 */ /* 0x020fe200078e00ff */
[----:B01----:R-:W-:Y:S01]  /*2ae0*/  IADD3 R6, P0, R49, R14, RZ ;  /* 0x0000000e31067210 */ /* 0x003fe20007f1e0ff */
[----:B------:R-:W-:Y:S01]  /*2af0*/  BSSY B1, `(.L_x_49) ;  /* 0x000000b000017945 */ /* 0x000fe20003800000 */
[----:B------:R-:W-:Y:S01]  /*2b00*/  ISETP.GT.AND P1, PT, R3, 0x9, P1 ;  /* 0x000000090300780c */ /* 0x000fe20000f24270 */
[----:B------:R-:W-:Y:S02]  /*2b10*/  FMUL R5, R5, R48 ;  /* 0x0000003005057220 */ /* 0x000fe40000400000 */
[----:B------:R-:W-:Y:S01]  /*2b20*/  IMAD.X R7, R59, 0x1, R15, P0 ;  /* 0x000000013b077824 */ /* 0x000fe200000e060f */
[----:B------:R-:W-:Y:S01]  /*2b30*/  IADD3 R8, P0, R47, R10, RZ ;  /* 0x0000000a2f087210 */ /* 0x000fe20007f1e0ff */
[----:B------:R-:W-:-:S04]  /*2b40*/  FFMA R5, R38, R23, R5 ;  /* 0x0000001726057223 */ /* 0x000fc80000000005 */
[----:B------:R-:W-:Y:S01]  /*2b50*/  IMAD.X R9, R63, 0x1, R11, P0 ;  /* 0x000000013f097824 */ /* 0x000fe200000e060b */
[----:B------:R-:W-:-:S05]  /*2b60*/  F2FP.BF16.F32.PACK_AB R5, RZ, R5 ;  /* 0x00000005ff05723e */ /* 0x000fca00000010ff */
[----:B------:R0:W-:Y:S01]  /*2b70*/  @P2 STG.E.U16 desc[UR36][R6.64], R5 ;  /* 0x0000000506002986 */ /* 0x0001e2000c101524 */
[----:B------:R-:W-:Y:S05]  /*2b80*/  @!P1 BRA `(.L_x_50) ;  /* 0x0000000000049947 */ /* 0x000fea0003800000 */
[----:B------:R1:W5:Y:S02]  /*2b90*/  LDG.E.LTC128B.U16 R52, desc[UR36][R8.64] ;  /* 0x0000002408347981 */ /* 0x000364000c1e1520 */
.L_x_50:
[----:B------:R-:W-:Y:S05]  /*2ba0*/  BSYNC B1 ;  /* 0x0000000000017941 */ /* 0x000fea0003800000 */
.L_x_49:
[----:B0----5:R-:W-:Y:S01]  /*2bb0*/  IMAD.U32 R5, R52, 0x10000, RZ ;  /* 0x0001000034057824 */ /* 0x021fe200078e00ff */
[----:B------:R-:W-:Y:S01]  /*2bc0*/  ISETP.GT.AND P0, PT, R4, 0x100, PT ;  /* 0x000001000400780c */ /* 0x000fe20003f04270 */
[----:B------:R-:W-:Y:S02]  /*2bd0*/  BSSY B1, `(.L_x_51) ;  /* 0x000000c000017945 */ /* 0x000fe40003800000 */
[----:B------:R-:W-:Y:S01]  /*2be0*/  FMUL R6, R5, R48 ;  /* 0x0000003005067220 */ /* 0x000fe20000400000 */
[----:B------:R-:W-:-:S03]  /*2bf0*/  ISETP.GT.AND P2, PT, R3, RZ, P0 ;  /* 0x000000ff0300720c */ /* 0x000fc60000744270 */
[----:B------:R-:W-:Y:S01]  /*2c00*/  FFMA R39, R39, R23, R6 ;  /* 0x0000001727277223 */ /* 0x000fe20000000006 */
[----:B------:R-:W-:-:S04]  /*2c10*/  IADD3 R6, P3, R35, R14, RZ ;  /* 0x0000000e23067210 */ /* 0x000fc80007f7e0ff */
[----:B------:R-:W-:Y:S01]  /*2c20*/  F2FP.BF16.F32.PACK_AB R39, RZ, R39 ;  /* 0x00000027ff27723e */ /* 0x000fe200000010ff */
[----:B------:R-:W-:-:S05]  /*2c30*/  IMAD.X R7, R59, 0x1, R15, P3 ;  /* 0x000000013b077824 */ /* 0x000fca00018e060f */
[----:B------:R0:W-:Y:S01]  /*2c40*/  @P1 STG.E.U16 desc[UR36][R6.64], R39 ;  /* 0x0000002706001986 */ /* 0x0001e2000c101524 */
[----:B------:R-:W-:Y:S05]  /*2c50*/  @!P2 BRA `(.L_x_52) ;  /* 0x00000000000ca947 */ /* 0x000fea0003800000 */
[----:B0-----:R-:W-:-:S05]  /*2c60*/  IADD3 R6, P1, R20, R61, RZ ;  /* 0x0000003d14067210 */ /* 0x001fca0007f3e0ff */
[----:B------:R-:W-:-:S05]  /*2c70*/  IMAD.X R7, R21, 0x1, R63, P1 ;  /* 0x0000000115077824 */ /* 0x000fca00008e063f */
[----:B------:R3:W5:Y:S03]  /*2c80*/  LDG.E.LTC128B.U16 R52, desc[UR36][R6.64] ;  /* 0x0000002406347981 */ /* 0x000766000c1e1520 */
.L_x_52:
[----:B------:R-:W-:Y:S05]  /*2c90*/  BSYNC B1 ;  /* 0x0000000000017941 */ /* 0x000fea0003800000 */
.L_x_51:
[----:B-----5:R-:W-:Y:S01]  /*2ca0*/  IMAD.U32 R5, R52, 0x10000, RZ ;  /* 0x0001000034057824 */ /* 0x020fe200078e00ff */
[----:B0--3--:R-:W-:Y:S01]  /*2cb0*/  IADD3 R6, P1, R40, R57, RZ ;  /* 0x0000003928067210 */ /* 0x009fe20007f3e0ff */
        /* <DEDUP_REMOVED lines=8> */
[----:B0-----:R-:W-:-:S05]  /*2d40*/  IADD3 R6, P1, R55, R20, RZ ;  /* 0x0000001437067210 */ /* 0x001fca0007f3e0ff */
[----:B------:R-:W-:-:S05]  /*2d50*/  IMAD.X R7, R21, 0x1, R63, P1 ;  /* 0x0000000115077824 */ /* 0x000fca00008e063f */
[----:B------:R3:W5:Y:S03]  /*2d60*/  LDG.E.LTC128B.U16 R52, desc[UR36][R6.64] ;  /* 0x0000002406347981 */ /* 0x000766000c1e1520 */
.L_x_54:
[----:B------:R-:W-:Y:S05]  /*2d70*/  BSYNC B1 ;  /* 0x0000000000017941 */ /* 0x000fea0003800000 */
.L_x_53:
[----:B0----5:R-:W-:Y:S01]  /*2d80*/  IMAD.U32 R5, R52, 0x10000, RZ ;  /* 0x0001000034057824 */ /* 0x021fe200078e00ff */
[----:B------:R-:W-:Y:S01]  /*2d90*/  ISETP.GT.AND P1, PT, R4, 0x108, PT ;  /* 0x000001080400780c */ /* 0x000fe20003f24270 */
[----:B------:R-:W-:Y:S01]  /*2da0*/  BSSY B1, `(.L_x_55) ;  /* 0x000000c000017945 */ /* 0x000fe20003800000 */
[----:B------:R-:W-:Y:S01]  /*2db0*/  IADD3 R4, P4, R53, R40, RZ ;  /* 0x0000002835047210 */ /* 0x000fe20007f9e0ff */
[----:B---3--:R-:W-:Y:S01]  /*2dc0*/  FMUL R6, R5, R48 ;  /* 0x0000003005067220 */ /* 0x008fe20000400000 */
[----:B------:R-:W-:-:S03]  /*2dd0*/  ISETP.GT.AND P2, PT, R3, RZ, P1 ;  /* 0x000000ff0300720c */ /* 0x000fc60000f44270 */
[----:B------:R-:W-:Y:S01]  /*2de0*/  FFMA R6, R25, R23, R6 ;  /* 0x0000001719067223 */ /* 0x000fe20000000006 */
[----:B------:R-:W-:-:S04]  /*2df0*/  IMAD.X R5, R41, 0x1, R59, P4 ;  /* 0x0000000129057824 */ /* 0x000fc800020e063b */
[----:B------:R-:W-:-:S05]  /*2e00*/  F2FP.BF16.F32.PACK_AB R6, RZ, R6 ;  /* 0x00000006ff06723e */ /* 0x000fca00000010ff */
[----:B------:R0:W-:Y:S01]  /*2e10*/  @P3 STG.E.U16 desc[UR36][R4.64], R6 ;  /* 0x0000000604003986 */ /* 0x0001e2000c101524 */
[----:B------:R-:W-:Y:S05]  /*2e20*/  @!P2 BRA `(.L_x_56) ;  /* 0x00000000000ca947 */ /* 0x000fea0003800000 */
[----:B0-----:R-:W-:-:S05]  /*2e30*/  IADD3 R4, P3, R32, R61, RZ ;  /* 0x0000003d20047210 */ /* 0x001fca0007f7e0ff */
[----:B------:R-:W-:-:S05]  /*2e40*/  IMAD.X R5, R33, 0x1, R63, P3 ;  /* 0x0000000121057824 */ /* 0x000fca00018e063f */
[----:B------:R3:W5:Y:S03]  /*2e50*/  LDG.E.LTC128B.U16 R52, desc[UR36][R4.64] ;  /* 0x0000002404347981 */ /* 0x000766000c1e1520 */
.L_x_56:
[----:B------:R-:W-:Y:S05]  /*2e60*/  BSYNC B1 ;  /* 0x0000000000017941 */ /* 0x000fea0003800000 */
.L_x_55:
[----:B0--3-5:R-:W-:Y:S01]  /*2e70*/  IMAD.U32 R5, R52, 0x10000, RZ ;  /* 0x0001000034057824 */ /* 0x029fe200078e00ff */
[----:B------:R-:W-:Y:S01]  /*2e80*/  IADD3 R4, P4, R12, R57, RZ ;  /* 0x000000390c047210 */ /* 0x000fe20007f9e0ff */
[----:B------:R-:W-:Y:S01]  /*2e90*/  BSSY B1, `(.L_x_57) ;  /* 0x000000b000017945 */ /* 0x000fe20003800000 */
[----:B------:R-:W-:Y:S01]  /*2ea0*/  ISETP.GT.AND P3, PT, R3, 0x1, P1 ;  /* 0x000000010300780c */ /* 0x000fe20000f64270 */
[----:B------:R-:W-:-:S04]  /*2eb0*/  FMUL R5, R5, R48 ;  /* 0x0000003005057220 */ /* 0x000fc80000400000 */
[----:B------:R-:W-:-:S05]  /*2ec0*/  FFMA R5, R26, R23, R5 ;  /* 0x000000171a057223 */ /* 0x000fca0000000005 */
[----:B------:R-:W-:Y:S01]  /*2ed0*/  F2FP.BF16.F32.PACK_AB R6, RZ, R5 ;  /* 0x00000005ff06723e */ /* 0x000fe200000010ff */
[----:B------:R-:W-:-:S05]  /*2ee0*/  IMAD.X R5, R13, 0x1, R59, P4 ;  /* 0x000000010d057824 */ /* 0x000fca00020e063b */
[----:B------:R0:W-:Y:S01]  /*2ef0*/  @P2 STG.E.U16 desc[UR36][R4.64], R6 ;  /* 0x0000000604002986 */ /* 0x0001e2000c101524 */
[----:B------:R-:W-:Y:S05]  /*2f00*/  @!P3 BRA `(.L_x_58) ;  /* 0x00000000000cb947 */ /* 0x000fea0003800000 */
[----:B0-----:R-:W-:-:S05]  /*2f10*/  IADD3 R4, P2, R32, R55, RZ ;  /* 0x0000003720047210 */ /* 0x001fca0007f5e0ff */
[----:B------:R-:W-:-:S05]  /*2f20*/  IMAD.X R5, R33, 0x1, R63, P2 ;  /* 0x0000000121057824 */ /* 0x000fca00010e063f */
[----:B------:R3:W5:Y:S03]  /*2f30*/  LDG.E.LTC128B.U16 R52, desc[UR36][R4.64] ;  /* 0x0000002404347981 */ /* 0x000766000c1e1520 */
.L_x_58:
[----:B------:R-:W-:Y:S05]  /*2f40*/  BSYNC B1 ;  /* 0x0000000000017941 */ /* 0x000fea0003800000 */
.L_x_57:
[----:B0--3-5:R-:W-:Y:S01]  /*2f50*/  IMAD.U32 R5, R52, 0x10000, RZ ;  /* 0x0001000034057824 */ /* 0x029fe200078e00ff */
[----:B------:R-:W-:Y:S01]  /*2f60*/  ISETP.GT.AND P2, PT, R3, 0x8, P0 ;  /* 0x000000080300780c */ /* 0x000fe20000744270 */
[----:B------:R-:W-:Y:S02]  /*2f70*/  BSSY B1, `(.L_x_59) ;  /* 0x000000b000017945 */ /* 0x000fe40003800000 */
[----:B------:R-:W-:-:S04]  /*2f80*/  FMUL R4, R5, R48 ;  /* 0x0000003005047220 */ /* 0x000fc80000400000 */
        /* <DEDUP_REMOVED lines=9> */
.L_x_60:
[----:B------:R-:W-:Y:S05]  /*3020*/  BSYNC B1 ;  /* 0x0000000000017941 */ /* 0x000fea0003800000 */
.L_x_59:
[----:B0--3-5:R-:W-:Y:S01]  /*3030*/  IMAD.U32 R5, R52, 0x10000, RZ ;  /* 0x0001000034057824 */ /* 0x029fe200078e00ff */
[----:B------:R-:W-:Y:S01]  /*3040*/  IADD3 R4, P3, R49, R40, RZ ;  /* 0x0000002831047210 */ /* 0x000fe20007f7e0ff */
[----:B------:R-:W-:Y:S01]  /*3050*/  BSSY B1, `(.L_x_61) ;  /* 0x000000c000017945 */ /* 0x000fe20003800000 */
[----:B------:R-:W-:Y:S01]  /*3060*/  ISETP.GT.AND P0, PT, R3, 0x9, P0 ;  /* 0x000000090300780c */ /* 0x000fe20000704270 */
[----:B------:R-:W-:-:S04]  /*3070*/  FMUL R5, R5, R48 ;  /* 0x0000003005057220 */ /* 0x000fc80000400000 */
[----:B------:R-:W-:-:S05]  /*3080*/  FFMA R5, R28, R23, R5 ;  /* 0x000000171c057223 */ /* 0x000fca0000000005 */
[----:B------:R-:W-:Y:S01]  /*3090*/  F2FP.BF16.F32.PACK_AB R7, RZ, R5 ;  /* 0x00000005ff07723e */ /* 0x000fe200000010ff */
[----:B------:R-:W-:Y:S01]  /*30a0*/  IMAD.X R5, R41, 0x1, R59, P3 ;  /* 0x0000000129057824 */ /* 0x000fe200018e063b */
[----:B------:R-:W-:Y:S02]  /*30b0*/  IADD3 R6, P3, R47, R20, RZ ;  /* 0x000000142f067210 */ /* 0x000fe40007f7e0ff */
[----:B-1----:R-:W-:-:S03]  /*30c0*/  PRMT R8, R7, 0x7610, R8 ;  /* 0x0000761007087816 */ /* 0x002fc60000000008 */
[----:B------:R-:W-:Y:S02]  /*30d0*/  IMAD.X R7, R21, 0x1, R63, P3 ;  /* 0x0000000115077824 */ /* 0x000fe400018e063f */
[----:B------:R0:W-:Y:S01]  /*30e0*/  @P2 STG.E.U16 desc[UR36][R4.64], R8 ;  /* 0x0000000804002986 */ /* 0x0001e2000c101524 */
[----:B------:R-:W-:Y:S05]  /*30f0*/  @!P0 BRA `(.L_x_62) ;  /* 0x0000000000048947 */ /* 0x000fea0003800000 */
[----:B------:R1:W5:Y:S02]  /*3100*/  LDG.E.LTC128B.U16 R52, desc[UR36][R6.64] ;  /* 0x0000002406347981 */ /* 0x000364000c1e1520 */
.L_x_62:
[----:B------:R-:W-:Y:S05]  /*3110*/  BSYNC B1 ;  /* 0x0000000000017941 */ /* 0x000fea0003800000 */
.L_x_61:
[----:B0----5:R-:W-:Y:S01]  /*3120*/  IMAD.U32 R5, R52, 0x10000, RZ ;  /* 0x0001000034057824 */ /* 0x021fe200078e00ff */
        /* <DEDUP_REMOVED lines=12> */
.L_x_64:
[----:B------:R-:W-:Y:S05]  /*31f0*/  BSYNC B1 ;  /* 0x0000000000017941 */ /* 0x000fea0003800000 */
.L_x_63:
[----:B0--3-5:R-:W-:Y:S01]  /*3200*/  IMAD.U32 R5, R52, 0x10000, RZ ;  /* 0x0001000034057824 */ /* 0x029fe200078e00ff */
[----:B------:R-:W-:Y:S01]  /*3210*/  ISETP.GT.AND P1, PT, R3, 0x9, P1 ;  /* 0x000000090300780c */ /* 0x000fe20000f24270 */
[----:B------:R-:W-:Y:S01]  /*3220*/  BSSY B1, `(.L_x_65) ;  /* 0x000000c000017945 */ /* 0x000fe20003800000 */
[----:B------:R-:W-:Y:S01]  /*3230*/  IADD3 R4, P0, R49, R12, RZ ;  /* 0x0000000c31047210 */ /* 0x000fe20007f1e0ff */
[----:B------:R-:W-:-:S04]  /*3240*/  FMUL R5, R5, R48 ;  /* 0x0000003005057220 */ /* 0x000fc80000400000 */
[----:B------:R-:W-:-:S05]  /*3250*/  FFMA R5, R30, R23, R5 ;  /* 0x000000171e057223 */ /* 0x000fca0000000005 */
[----:B-1----:R-:W-:Y:S01]  /*3260*/  F2FP.BF16.F32.PACK_AB R6, RZ, R5 ;  /* 0x00000005ff06723e */ /* 0x002fe200000010ff */
[----:B------:R-:W-:-:S03]  /*3270*/  IMAD.X R5, R13, 0x1, R59, P0 ;  /* 0x000000010d057824 */ /* 0x000fc600000e063b */
[----:B------:R-:W-:Y:S02]  /*3280*/  PRMT R7, R6, 0x7610, R7 ;  /* 0x0000761006077816 */ /* 0x000fe40000000007 */
[----:B------:R-:W-:-:S03]  /*3290*/  IADD3 R6, P0, R47, R32, RZ ;  /* 0x000000202f067210 */ /* 0x000fc60007f1e0ff */
[----:B------:R0:W-:Y:S02]  /*32a0*/  @P3 STG.E.U16 desc[UR36][R4.64], R7 ;  /* 0x0000000704003986 */ /* 0x0001e4000c101524 */
[----:B0-----:R-:W-:Y:S01]  /*32b0*/  IMAD.X R7, R33, 0x1, R63, P0 ;  /* 0x0000000121077824 */ /* 0x001fe200000e063f */
[----:B------:R-:W-:Y:S07]  /*32c0*/  @!P1 BRA `(.L_x_66) ;  /* 0x0000000000049947 */ /* 0x000fee0003800000 */
[----:B------:R0:W5:Y:S02]  /*32d0*/  LDG.E.LTC128B.U16 R52, desc[UR36][R6.64] ;  /* 0x0000002406347981 */ /* 0x000164000c1e1520 */
.L_x_66:
[----:B------:R-:W-:Y:S05]  /*32e0*/  BSYNC B1 ;  /* 0x0000000000017941 */ /* 0x000fea0003800000 */
.L_x_65:
[----:B------:R-:W-:Y:S05]  /*32f0*/  @!P1 BRA `(.L_x_67) ;  /* 0x0000000800609947 */ /* 0x000fea0003800000 */
[----:B-----5:R-:W-:-:S04]  /*3300*/  IMAD.U32 R3, R52, 0x10000, RZ ;  /* 0x0001000034037824 */ /* 0x020fc800078e00ff */
[----:B------:R-:W-:-:S04]  /*3310*/  FMUL R4, R3, R48 ;  /* 0x0000003003047220 */ /* 0x000fc80000400000 */
[----:B------:R-:W-:Y:S01]  /*3320*/  FFMA R31, R31, R23, R4 ;  /* 0x000000171f1f7223 */ /* 0x000fe20000000004 */
[----:B------:R-:W-:-:S04]  /*3330*/  IADD3 R4, P0, R35, R12, RZ ;  /* 0x0000000c23047210 */ /* 0x000fc80007f1e0ff */
[----:B------:R-:W-:Y:S01]  /*3340*/  F2FP.BF16.F32.PACK_AB R31, RZ, R31 ;  /* 0x0000001fff1f723e */ /* 0x000fe200000010ff */
[----:B------:R-:W-:-:S05]  /*3350*/  IMAD.X R5, R13, 0x1, R59, P0 ;  /* 0x000000010d057824 */ /* 0x000fca00000e063b */
[----:B------:R1:W-:Y:S01]  /*3360*/  STG.E.U16 desc[UR36][R4.64], R31 ;  /* 0x0000001f04007986 */ /* 0x0003e2000c101524 */
[----:B------:R-:W-:Y:S05]  /*3370*/  BRA `(.L_x_67) ;  /* 0x0000000800407947 */ /* 0x000fea0003800000 */
.L_x_30:
[----:B------:R-:W-:Y:S01]  /*3380*/  ULDC.64 UR4, c[0x0][0x5c0] ;  /* 0x0001700000047ab9 */ /* 0x000fe20000000a00 */
[-C--:B------:R-:W-:Y:S01]  /*3390*/  FMUL R40, R40, R23.reuse ;  /* 0x0000001728287220 */ /* 0x080fe20000400000 */
[----:B------:R-:W-:Y:S01]  /*33a0*/  LEA R6, P1, R50, UR4, 0x1 ;  /* 0x0000000432067c11 */ /* 0x000fe2000f8208ff */
[-C--:B------:R-:W-:Y:S01]  /*33b0*/  FMUL R41, R41, R23.reuse ;  /* 0x0000001729297220 */ /* 0x080fe20000400000 */
[----:B------:R-:W-:Y:S01]  /*33c0*/  ISETP.GT.AND P3, PT, R3, 0x1, P0 ;  /* 0x000000010300780c */ /* 0x000fe20000764270 */
[-C--:B------:R-:W-:Y:S01]  /*33d0*/  FMUL R42, R42, R23.reuse ;  /* 0x000000172a2a7220 */ /* 0x080fe20000400000 */
[----:B------:R-:W-:Y:S01]  /*33e0*/  F2FP.BF16.F32.PACK_AB R40, RZ, R40 ;  /* 0x00000028ff28723e */ /* 0x000fe200000010ff */
[-C--:B------:R-:W-:Y:S01]  /*33f0*/  FMUL R43, R43, R23.reuse ;  /* 0x000000172b2b7220 */ /* 0x080fe20000400000 */
[----:B------:R-:W-:Y:S01]  /*3400*/  LEA.HI.X R7, R50, UR5, R65, 0x1, P1 ;  /* 0x0000000532077c11 */ /* 0x000fe200088f0c41 */
[-C--:B------:R-:W-:Y:S01]  /*3410*/  FMUL R44, R44, R23.reuse ;  /* 0x000000172c2c7220 */ /* 0x080fe20000400000 */
[----:B------:R-:W-:Y:S01]  /*3420*/  ISETP.GT.AND P1, PT, R4, 0x8, PT ;  /* 0x000000080400780c */ /* 0x000fe20003f24270 */
[----:B------:R-:W-:Y:S01]  /*3430*/  FMUL R45, R45, R23 ;  /* 0x000000172d2d7220 */ /* 0x000fe20000400000 */
[----:B------:R-:W-:Y:S01]  /*3440*/  F2FP.BF16.F32.PACK_AB R41, RZ, R41 ;  /* 0x00000029ff29723e */ /* 0x000fe200000010ff */
[----:B------:R-:W-:Y:S01]  /*3450*/  @P2 STG.E.U16 desc[UR36][R6.64], R40 ;  /* 0x0000002806002986 */ /* 0x000fe2000c101524 */
[C---:B------:R-:W-:Y:S01]  /*3460*/  ISETP.GT.AND P2, PT, R3.reuse, RZ, P1 ;  /* 0x000000ff0300720c */ /* 0x040fe20000f44270 */
[-C--:B------:R-:W-:Y:S01]  /*3470*/  FMUL R46, R46, R23.reuse ;  /* 0x000000172e2e7220 */ /* 0x080fe20000400000 */
[----:B------:R-:W-:Y:S01]  /*3480*/  LEA R8, P5, R12, R6, 0x4 ;  /* 0x000000060c087211 */ /* 0x000fe200078a20ff */
[----:B------:R0:W-:Y:S01]  /*3490*/  @P3 STG.E.U16 desc[UR36][R6.64+0x2], R41 ;  /* 0x0000022906003986 */ /* 0x0001e2000c101524 */
[----:B------:R-:W-:Y:S01]  /*34a0*/  ISETP.GT.AND P3, PT, R3, 0x1, P1 ;  /* 0x000000010300780c */ /* 0x000fe20000f64270 */
[-C--:B------:R-:W-:Y:S01]  /*34b0*/  FMUL R47, R47, R23.reuse ;  /* 0x000000172f2f7220 */ /* 0x080fe20000400000 */
[----:B------:R-:W-:Y:S01]  /*34c0*/  F2FP.BF16.F32.PACK_AB R42, RZ, R42 ;  /* 0x0000002aff2a723e */ /* 0x000fe200000010ff */
[----:B------:R-:W-:Y:S01]  /*34d0*/  FMUL R32, R32, R23 ;  /* 0x0000001720207220 */ /* 0x000fe20000400000 */
[----:B------:R-:W-:Y:S01]  /*34e0*/  LEA.HI.X R9, R12, R7, R13, 0x4, P5 ;  /* 0x000000070c097211 */ /* 0x000fe200028f240d */
[-C--:B------:R-:W-:Y:S01]  /*34f0*/  FMUL R33, R33, R23.reuse ;  /* 0x0000001721217220 */ /* 0x080fe20000400000 */
[C---:B------:R-:W-:Y:S01]  /*3500*/  ISETP.GT.AND P4, PT, R3.reuse, 0x8, P0 ;  /* 0x000000080300780c */ /* 0x040fe20000784270 */
[----:B------:R-:W-:Y:S01]  /*3510*/  FMUL R34, R34, R23 ;  /* 0x0000001722227220 */ /* 0x000fe20000400000 */
[----:B------:R-:W-:Y:S01]  /*3520*/  ISETP.GT.AND P0, PT, R3, 0x9, P0 ;  /* 0x000000090300780c */ /* 0x000fe20000704270 */
[----:B------:R-:W-:Y:S01]  /*3530*/  @P2 STG.E.U16 desc[UR36][R8.64], R42 ;  /* 0x0000002a08002986 */ /* 0x000fe2000c101524 */
[----:B------:R-:W-:Y:S01]  /*3540*/  F2FP.BF16.F32.PACK_AB R43, RZ, R43 ;  /* 0x0000002bff2b723e */ /* 0x000fe200000010ff */
[-C--:B------:R-:W-:Y:S01]  /*3550*/  FMUL R35, R35, R23.reuse ;  /* 0x0000001723237220 */ /* 0x080fe20000400000 */
[C---:B------:R-:W-:Y:S01]  /*3560*/  ISETP.GT.AND P2, PT, R3.reuse, 0x8, P1 ;  /* 0x000000080300780c */ /* 0x040fe20000f44270 */
[-C--:B------:R-:W-:Y:S01]  /*3570*/  FMUL R36, R36, R23.reuse ;  /* 0x0000001724247220 */ /* 0x080fe20000400000 */
[----:B------:R-:W-:Y:S01]  /*3580*/  ISETP.GT.AND P1, PT, R3, 0x9, P1 ;  /* 0x000000090300780c */ /* 0x000fe20000f24270 */
[-C--:B------:R-:W-:Y:S01]  /*3590*/  FMUL R37, R37, R23.reuse ;  /* 0x0000001725257220 */ /* 0x080fe20000400000 */
[----:B------:R-:W-:Y:S01]  /*35a0*/  PRMT R5, R43, 0x7610, R5 ;  /* 0x000076102b057816 */ /* 0x000fe20000000005 */
[----:B------:R-:W-:Y:S01]  /*35b0*/  IMAD.SHL.U32 R43, R12, 0x100, RZ ;  /* 0x000001000c2b7824 */ /* 0x000fe200078e00ff */
[----:B------:R-:W-:Y:S01]  /*35c0*/  F2FP.BF16.F32.PACK_AB R44, RZ, R44 ;  /* 0x0000002cff2c723e */ /* 0x000fe200000010ff */
[----:B------:R-:W-:Y:S01]  /*35d0*/  FMUL R38, R38, R23 ;  /* 0x0000001726267220 */ /* 0x000fe20000400000 */
[----:B------:R-:W-:Y:S01]  /*35e0*/  F2FP.BF16.F32.PACK_AB R45, RZ, R45 ;  /* 0x0000002dff2d723e */ /* 0x000fe200000010ff */
[----:B------:R-:W-:Y:S01]  /*35f0*/  @P3 STG.E.U16 desc[UR36][R8.64+0x2], R5 ;  /* 0x0000020508003986 */ /* 0x000fe2000c101524 */
[----:B------:R-:W-:Y:S01]  /*3600*/  F2FP.BF16.F32.PACK_AB R46, RZ, R46 ;  /* 0x0000002eff2e723e */ /* 0x000fe200000010ff */
[----:B------:R-:W-:Y:S01]  /*3610*/  FMUL R39, R39, R23 ;  /* 0x0000001727277220 */ /* 0x000fe20000400000 */
[----:B------:R-:W-:Y:S01]  /*3620*/  ISETP.GT.AND P3, PT, R4, 0x80, PT ;  /* 0x000000800400780c */ /* 0x000fe20003f64270 */
[----:B------:R-:W-:Y:S01]  /*3630*/  @P4 STG.E.U16 desc[UR36][R6.64+0x10], R44 ;  /* 0x0000102c06004986 */ /* 0x000fe2000c101524 */
[----:B------:R-:W-:Y:S01]  /*3640*/  F2FP.BF16.F32.PACK_AB R47, RZ, R47 ;  /* 0x0000002fff2f723e */ /* 0x000fe200000010ff */
[-C--:B------:R-:W-:Y:S01]  /*3650*/  FMUL R24, R24, R23.reuse ;  /* 0x0000001718187220 */ /* 0x080fe20000400000 */
[----:B0-----:R-:W-:Y:S01]  /*3660*/  SHF.L.U64.HI R41, R12, 0x8, R13 ;  /* 0x000000080c297819 */ /* 0x001fe2000001020d */
[----:B------:R0:W-:Y:S01]  /*3670*/  @P0 STG.E.U16 desc[UR36][R6.64+0x12], R45 ;  /* 0x0000122d06000986 */ /* 0x0001e2000c101524 */
[----:B------:R-:W-:Y:S01]  /*3680*/  ISETP.GT.AND P0, PT, R3, RZ, P3 ;  /* 0x000000ff0300720c */ /* 0x000fe20001f04270 */
[-C--:B------:R-:W-:Y:S01]  /*3690*/  FMUL R25, R25, R23.reuse ;  /* 0x0000001719197220 */ /* 0x080fe20000400000 */
[----:B------:R-:W-:Y:S01]  /*36a0*/  F2FP.BF16.F32.PACK_AB R32, RZ, R32 ;  /* 0x00000020ff20723e */ /* 0x000fe200000010ff */
[----:B------:R-:W-:Y:S01]  /*36b0*/  @P2 STG.E.U16 desc[UR36][R8.64+0x10], R46 ;  /* 0x0000102e08002986 */ /* 0x000fe2000c101524 */
[----:B------:R-:W-:Y:S01]  /*36c0*/  ISETP.GT.AND P2, PT, R4, 0x88, PT ;  /* 0x000000880400780c */ /* 0x000fe20003f44270 */
[----:B------:R-:W-:Y:S01]  /*36d0*/  FMUL R26, R26, R23 ;  /* 0x000000171a1a7220 */ /* 0x000fe20000400000 */
[----:B------:R-:W-:Y:S01]  /*36e0*/  F2FP.BF16.F32.PACK_AB R33, RZ, R33 ;  /* 0x00000021ff21723e */ /* 0x000fe200000010ff */
[----:B------:R-:W-:Y:S01]  /*36f0*/  @P1 STG.E.U16 desc[UR36][R8.64+0x12], R47 ;  /* 0x0000122f08001986 */ /* 0x000fe2000c101524 */
[----:B------:R-:W-:Y:S01]  /*3700*/  IADD3 R10, P1, R43, R6, RZ ;  /* 0x000000062b0a7210 */ /* 0x000fe20007f3e0ff */
[-C--:B------:R-:W-:Y:S01]  /*3710*/  FMUL R27, R27, R23.reuse ;  /* 0x000000171b1b7220 */ /* 0x080fe20000400000 */
[----:B------:R-:W-:Y:S01]  /*3720*/  F2FP.BF16.F32.PACK_AB R34, RZ, R34 ;  /* 0x00000022ff22723e */ /* 0x000fe200000010ff */
[-C--:B------:R-:W-:Y:S01]  /*3730*/  FMUL R28, R28, R23.reuse ;  /* 0x000000171c1c7220 */ /* 0x080fe20000400000 */
[----:B0-----:R-:W-:Y:S01]  /*3740*/  LOP3.LUT R45, R43, 0x2, RZ, 0xfc, !PT ;  /* 0x000000022b2d7812 */ /* 0x001fe200078efcff */
[--C-:B------:R-:W-:Y:S01]  /*3750*/  IMAD.X R11, R41, 0x1, R7.reuse, P1 ;  /* 0x00000001290b7824 */ /* 0x100fe200008e0607 */
[----:B------:R-:W-:Y:S01]  /*3760*/  ISETP.GT.AND P1, PT, R3, 0x1, P3 ;  /* 0x000000010300780c */ /* 0x000fe20001f24270 */
[-C--:B------:R-:W-:Y:S01]  /*3770*/  FMUL R29, R29, R23.reuse ;  /* 0x000000171d1d7220 */ /* 0x080fe20000400000 */
[----:B------:R-:W-:Y:S01]  /*3780*/  IADD3 R12, P4, R45, R6, RZ ;  /* 0x000000062d0c7210 */ /* 0x000fe20007f9e0ff */
[-C--:B------:R-:W-:Y:S01]  /*3790*/  FMUL R30, R30, R23.reuse ;  /* 0x000000171e1e7220 */ /* 0x080fe20000400000 */
[----:B------:R-:W-:Y:S01]  /*37a0*/  @P0 STG.E.U16 desc[UR36][R10.64], R32 ;  /* 0x000000200a000986 */ /* 0x000fe2000c101524 */
[----:B------:R-:W-:Y:S01]  /*37b0*/  ISETP.GT.AND P0, PT, R3, RZ, P2 ;  /* 0x000000ff0300720c */ /* 0x000fe20001704270 */
[----:B------:R-:W-:Y:S01]  /*37c0*/  FMUL R31, R31, R23 ;  /* 0x000000171f1f7220 */ /* 0x000fe20000400000 */
[----:B------:R-:W-:Y:S01]  /*37d0*/  IMAD.X R13, R41, 0x1, R7, P4 ;  /* 0x00000001290d7824 */ /* 0x000fe200020e0607 */
[----:B------:R-:W-:-:S02]  /*37e0*/  IADD3 R14, P4, R43, R8, RZ ;  /* 0x000000082b0e7210 */ /* 0x000fc40007f9e0ff */
[----:B------:R-:W-:Y:S02]  /*37f0*/  IADD3 R20, P5, R45, R8, RZ ;  /* 0x000000082d147210 */ /* 0x000fe40007fbe0ff */
[----:B------:R-:W-:Y:S01]  /*3800*/  F2FP.BF16.F32.PACK_AB R35, RZ, R35 ;  /* 0x00000023ff23723e */ /* 0x000fe200000010ff */
[--C-:B------:R-:W-:Y:S01]  /*3810*/  IMAD.X R15, R41, 0x1, R9.reuse, P4 ;  /* 0x00000001290f7824 */ /* 0x100fe200020e0609 */
[----:B------:R-:W-:Y:S01]  /*3820*/  ISETP.GT.AND P4, PT, R3, 0x1, P2 ;  /* 0x000000010300780c */ /* 0x000fe20001784270 */
[----:B------:R-:W-:Y:S01]  /*3830*/  IMAD.X R21, R41, 0x1, R9, P5 ;  /* 0x0000000129157824 */ /* 0x000fe200028e0609 */
[----:B------:R0:W-:Y:S01]  /*3840*/  @P1 STG.E.U16 desc[UR36][R12.64], R33 ;  /* 0x000000210c001986 */ /* 0x0001e2000c101524 */
[C---:B------:R-:W-:Y:S02]  /*3850*/  ISETP.GT.AND P1, PT, R4.reuse, 0x100, PT ;  /* 0x000001000400780c */ /* 0x040fe40003f24270 */
[----:B------:R-:W-:Y:S01]  /*3860*/  F2FP.BF16.F32.PACK_AB R36, RZ, R36 ;  /* 0x00000024ff24723e */ /* 0x000fe200000010ff */
[----:B------:R-:W-:Y:S01]  /*3870*/  @P0 STG.E.U16 desc[UR36][R14.64], R34 ;  /* 0x000000220e000986 */ /* 0x000fe2000c101524 */
[----:B------:R-:W-:-:S02]  /*3880*/  ISETP.GT.AND P0, PT, R4, 0x108, PT ;  /* 0x000001080400780c */ /* 0x000fc40003f04270 */
[----:B------:R-:W-:Y:S02]  /*3890*/  F2FP.BF16.F32.PACK_AB R37, RZ, R37 ;  /* 0x00000025ff25723e */ /* 0x000fe400000010ff */
[----:B------:R-:W-:Y:S02]  /*38a0*/  F2FP.BF16.F32.PACK_AB R38, RZ, R38 ;  /* 0x00000026ff26723e */ /* 0x000fe400000010ff */
[----:B------:R1:W-:Y:S01]  /*38b0*/  @P4 STG.E.U16 desc[UR36][R20.64], R35 ;  /* 0x0000002314004986 */ /* 0x0003e2000c101524 */
[----:B0-----:R-:W-:Y:S02]  /*38c0*/  LOP3.LUT R33, R43, 0x10, RZ, 0xfc, !PT ;  /* 0x000000102b217812 */ /* 0x001fe400078efcff */
[----:B------:R-:W-:Y:S02]  /*38d0*/  ISETP.GT.AND P4, PT, R3, 0x8, P3 ;  /* 0x000000080300780c */ /* 0x000fe40001f84270 */
[----:B------:R-:W-:Y:S02]  /*38e0*/  IADD3 R4, P5, R33, R6, RZ ;  /* 0x0000000621047210 */ /* 0x000fe40007fbe0ff */
[----:B------:R-:W-:-:S02]  /*38f0*/  ISETP.GT.AND P3, PT, R3, 0x9, P3 ;  /* 0x000000090300780c */ /* 0x000fc40001f64270 */
[----:B------:R-:W-:Y:S01]  /*3900*/  F2FP.BF16.F32.PACK_AB R39, RZ, R39 ;  /* 0x00000027ff27723e */ /* 0x000fe200000010ff */
[----:B------:R-:W-:Y:S01]  /*3910*/  IMAD.X R5, R41, 0x1, R7, P5 ;  /* 0x0000000129057824 */ /* 0x000fe200028e0607 */
[----:B------:R-:W-:Y:S02]  /*3920*/  ISETP.GT.AND P5, PT, R3, 0x8, P2 ;  /* 0x000000080300780c */ /* 0x000fe400017a4270 */
[----:B-1----:R-:W-:Y:S02]  /*3930*/  LOP3.LUT R35, R43, 0x12, RZ, 0xfc, !PT ;  /* 0x000000122b237812 */ /* 0x002fe400078efcff */
[----:B------:R-:W-:Y:S01]  /*3940*/  ISETP.GT.AND P2, PT, R3, 0x9, P2 ;  /* 0x000000090300780c */ /* 0x000fe20001744270 */
[----:B------:R0:W-:Y:S01]  /*3950*/  @P4 STG.E.U16 desc[UR36][R4.64], R36 ;  /* 0x0000002404004986 */ /* 0x0001e2000c101524 */
[----:B------:R-:W-:Y:S02]  /*3960*/  IADD3 R6, P4, R35, R6, RZ ;  /* 0x0000000623067210 */ /* 0x000fe40007f9e0ff */
[----:B------:R-:W-:-:S02]  /*3970*/  F2FP.BF16.F32.PACK_AB R24, RZ, R24 ;  /* 0x00000018ff18723e */ /* 0x000fc400000010ff */
[----:B------:R-:W-:Y:S01]  /*3980*/  F2FP.BF16.F32.PACK_AB R25, RZ, R25 ;  /* 0x00000019ff19723e */ /* 0x000fe200000010ff */
[----:B------:R-:W-:Y:S01]  /*3990*/  IMAD.X R7, R41, 0x1, R7, P4 ;  /* 0x0000000129077824 */ /* 0x000fe200020e0607 */
[----:B------:R-:W-:Y:S02]  /*39a0*/  IADD3 R12, P4, R33, R8, RZ ;  /* 0x00000008210c7210 */ /* 0x000fe40007f9e0ff */
[----:B------:R-:W-:Y:S02]  /*39b0*/  F2FP.BF16.F32.PACK_AB R26, RZ, R26 ;  /* 0x0000001aff1a723e */ /* 0x000fe400000010ff */
[----:B------:R1:W-:Y:S01]  /*39c0*/  @P3 STG.E.U16 desc[UR36][R6.64], R37 ;  /* 0x0000002506003986 */ /* 0x0003e2000c101524 */
[----:B------:R-:W-:Y:S01]  /*39d0*/  IMAD.X R13, R41, 0x1, R9, P4 ;  /* 0x00000001290d7824 */ /* 0x000fe200020e0609 */
[----:B0-----:R-:W-:Y:S02]  /*39e0*/  IADD3 R4, P4, R35, R8, RZ ;  /* 0x0000000823047210 */ /* 0x001fe40007f9e0ff */
[----:B------:R-:W-:-:S02]  /*39f0*/  ISETP.GT.AND P3, PT, R3, 0x1, P1 ;  /* 0x000000010300780c */ /* 0x000fc40000f64270 */
[----:B------:R-:W-:Y:S01]  /*3a00*/  @P5 STG.E.U16 desc[UR36][R12.64], R38 ;  /* 0x000000260c005986 */ /* 0x000fe2000c101524 */
[----:B------:R-:W-:Y:S01]  /*3a10*/  IMAD.X R5, R41, 0x1, R9, P4 ;  /* 0x0000000129057824 */ /* 0x000fe200020e0609 */
[-C--:B------:R-:W-:Y:S02]  /*3a20*/  IADD3 R8, P5, R43, R10.reuse, RZ ;  /* 0x0000000a2b087210 */ /* 0x080fe40007fbe0ff */
[----:B------:R-:W-:Y:S02]  /*3a30*/  IADD3 R20, P4, R45, R10, RZ ;  /* 0x0000000a2d147210 */ /* 0x000fe40007f9e0ff */
[----:B------:R0:W-:Y:S01]  /*3a40*/  @P2 STG.E.U16 desc[UR36][R4.64], R39 ;  /* 0x0000002704002986 */ /* 0x0001e2000c101524 */
[----:B------:R-:W-:Y:S01]  /*3a50*/  ISETP.GT.AND P2, PT, R3, RZ, P1 ;  /* 0x000000ff0300720c */ /* 0x000fe20000f44270 */
[--C-:B------:R-:W-:Y:S01]  /*3a60*/  IMAD.X R9, R41, 0x1, R11.reuse, P5 ;  /* 0x0000000129097824 */ /* 0x100fe200028e060b */
[----:B------:R-:W-:Y:S01]  /*3a70*/  ISETP.GT.AND P5, PT, R3, RZ, P0 ;  /* 0x000000ff0300720c */ /* 0x000fe200007a4270 */
[----:B------:R-:W-:Y:S01]  /*3a80*/  IMAD.X R21, R41, 0x1, R11, P4 ;  /* 0x0000000129157824 */ /* 0x000fe200020e060b */
[----:B-1----:R-:W-:-:S02]  /*3a90*/  PRMT R7, R24, 0x7610, R7 ;  /* 0x0000761018077816 */ /* 0x002fc40000000007 */
[----:B------:R-:W-:Y:S02]  /*3aa0*/  F2FP.BF16.F32.PACK_AB R27, RZ, R27 ;  /* 0x0000001bff1b723e */ /* 0x000fe400000010ff */
[----:B------:R-:W-:Y:S02]  /*3ab0*/  F2FP.BF16.F32.PACK_AB R28, RZ, R28 ;  /* 0x0000001cff1c723e */ /* 0x000fe400000010ff */
[----:B------:R-:W-:Y:S02]  /*3ac0*/  F2FP.BF16.F32.PACK_AB R29, RZ, R29 ;  /* 0x0000001dff1d723e */ /* 0x000fe400000010ff */
[----:B0-----:R-:W-:Y:S01]  /*3ad0*/  IADD3 R4, P4, R43, R14, RZ ;  /* 0x0000000e2b047210 */ /* 0x001fe20007f9e0ff */
[----:B------:R0:W-:Y:S01]  /*3ae0*/  @P2 STG.E.U16 desc[UR36][R8.64], R7 ;  /* 0x0000000708002986 */ /* 0x0001e2000c101524 */
[----:B------:R-:W-:Y:S02]  /*3af0*/  IADD3 R12, P2, R33, R10, RZ ;  /* 0x0000000a210c7210 */ /* 0x000fe40007f5e0ff */
[----:B------:R-:W-:Y:S01]  /*3b00*/  F2FP.BF16.F32.PACK_AB R30, RZ, R30 ;  /* 0x0000001eff1e723e */ /* 0x000fe200000010ff */
[----:B------:R-:W-:Y:S01]  /*3b10*/  IMAD.X R5, R41, 0x1, R15, P4 ;  /* 0x0000000129057824 */ /* 0x000fe200020e060f */
[----:B------:R1:W-:Y:S01]  /*3b20*/  @P3 STG.E.U16 desc[UR36][R20.64], R25 ;  /* 0x0000001914003986 */ /* 0x0003e2000c101524 */
[----:B------:R-:W-:Y:S01]  /*3b30*/  IADD3 R10, P3, R35, R10, RZ ;  /* 0x0000000a230a7210 */ /* 0x000fe20007f7e0ff */
[--C-:B------:R-:W-:Y:S01]  /*3b40*/  IMAD.X R13, R41, 0x1, R11.reuse, P2 ;  /* 0x00000001290d7824 */ /* 0x100fe200010e060b */
[----:B------:R-:W-:Y:S01]  /*3b50*/  ISETP.GT.AND P4, PT, R3, 0x1, P0 ;  /* 0x000000010300780c */ /* 0x000fe20000784270 */
[----:B------:R2:W-:Y:S01]  /*3b60*/  @P5 STG.E.U16 desc[UR36][R4.64], R26 ;  /* 0x0000001a04005986 */ /* 0x0005e2000c101524 */
[----:B------:R-:W-:Y:S01]  /*3b70*/  IADD3 R6, P5, R45, R14, RZ ;  /* 0x0000000e2d067210 */ /* 0x000fe20007fbe0ff */
[----:B------:R-:W-:Y:S01]  /*3b80*/  IMAD.X R11, R41, 0x1, R11, P3 ;  /* 0x00000001290b7824 */ /* 0x000fe200018e060b */
[----:B------:R-:W-:-:S02]  /*3b90*/  ISETP.GT.AND P3, PT, R3, 0x8, P1 ;  /* 0x000000080300780c */ /* 0x000fc40000f64270 */
[----:B------:R-:W-:Y:S01]  /*3ba0*/  ISETP.GT.AND P1, PT, R3, 0x9, P1 ;  /* 0x000000090300780c */ /* 0x000fe20000f24270 */
[--C-:B0-----:R-:W-:Y:S01]  /*3bb0*/  IMAD.X R7, R41, 0x1, R15.reuse, P5 ;  /* 0x0000000129077824 */ /* 0x101fe200028e060f */
[-C--:B------:R-:W-:Y:S02]  /*3bc0*/  IADD3 R24, P5, R33, R14.reuse, RZ ;  /* 0x0000000e21187210 */ /* 0x080fe40007fbe0ff */
[----:B------:R-:W-:Y:S02]  /*3bd0*/  IADD3 R14, P2, R35, R14, RZ ;  /* 0x0000000e230e7210 */ /* 0x000fe40007f5e0ff */
[----:B------:R-:W-:Y:S01]  /*3be0*/  F2FP.BF16.F32.PACK_AB R31, RZ, R31 ;  /* 0x0000001fff1f723e */ /* 0x000fe200000010ff */
[--C-:B-1----:R-:W-:Y:S01]  /*3bf0*/  IMAD.X R25, R41, 0x1, R15.reuse, P5 ;  /* 0x0000000129197824 */ /* 0x102fe200028e060f */
[----:B------:R-:W-:Y:S01]  /*3c00*/  ISETP.GT.AND P5, PT, R3, 0x8, P0 ;  /* 0x000000080300780c */ /* 0x000fe200007a4270 */
[----:B------:R-:W-:Y:S01]  /*3c10*/  IMAD.X R15, R41, 0x1, R15, P2 ;  /* 0x00000001290f7824 */ /* 0x000fe200010e060f */
[----:B------:R-:W-:Y:S01]  /*3c20*/  ISETP.GT.AND P0, PT, R3, 0x9, P0 ;  /* 0x000000090300780c */ /* 0x000fe20000704270 */
[----:B------:R2:W-:Y:S04]  /*3c30*/  @P4 STG.E.U16 desc[UR36][R6.64], R27 ;  /* 0x0000001b06004986 */ /* 0x0005e8000c101524 */
[----:B------:R2:W-:Y:S04]  /*3c40*/  @P3 STG.E.U16 desc[UR36][R12.64], R28 ;  /* 0x0000001c0c003986 */ /* 0x0005e8000c101524 */
[----:B------:R2:W-:Y:S04]  /*3c50*/  @P1 STG.E.U16 desc[UR36][R10.64], R29 ;  /* 0x0000001d0a001986 */ /* 0x0005e8000c101524 */
[----:B------:R2:W-:Y:S04]  /*3c60*/  @P5 STG.E.U16 desc[UR36][R24.64], R30 ;  /* 0x0000001e18005986 */ /* 0x0005e8000c101524 */
[----:B------:R2:W-:Y:S02]  /*3c70*/  @P0 STG.E.U16 desc[UR36][R14.64], R31 ;  /* 0x0000001f0e000986 */ /* 0x0005e4000c101524 */
.L_x_67:
[----:B------:R-:W-:Y:S05]  /*3c80*/  BSYNC B0 ;  /* 0x0000000000007941 */ /* 0x000fea0003800000 */
.L_x_29:
[----:B------:R-:W-:Y:S01]  /*3c90*/  ULDC UR4, c[0x0][0xc] ;  /* 0x0000030000047ab9 */ /* 0x000fe20000000800 */
[----:B------:R-:W-:Y:S01]  /*3ca0*/  ULDC UR5, c[0x0][0x10] ;  /* 0x0000040000057ab9 */ /* 0x000fe20000000800 */
[----:B------:R-:W3:Y:S01]  /*3cb0*/  LDC R3, c[0x0][0x14] ;  /* 0x00000500ff037b82 */ /* 0x000ee20000000800 */
[----:B------:R-:W-:Y:S01]  /*3cc0*/  UIMAD.WIDE.U32 UR4, UR4, UR5, URZ ;  /* 0x00000005040472a5 */ /* 0x000fe2000f8e003f */
[----:B------:R-:W-:Y:S02]  /*3cd0*/  IMAD.MOV.U32 R51, RZ, RZ, -0x1 ;  /* 0xffffffffff337424 */ /* 0x000fe400078e00ff */
[----:B------:R-:W-:-:S03]  /*3ce0*/  IMAD.MOV.U32 R49, RZ, RZ, -0x1 ;  /* 0xffffffffff317424 */ /* 0x000fc600078e00ff */
[----:B---3--:R-:W-:-:S04]  /*3cf0*/  IMAD.WIDE.U32 R16, R3, UR4, R16 ;  /* 0x0000000403107c25 */ /* 0x008fc8000f8e0010 */
[----:B------:R-:W-:Y:S01]  /*3d00*/  IMAD R3, R3, UR5, RZ ;  /* 0x0000000503037c24 */ /* 0x000fe2000f8e02ff */
[----:B------:R-:W-:Y:S02]  /*3d10*/  ULDC.64 UR4, c[0x0][0x650] ;  /* 0x0001940000047ab9 */ /* 0x000fe40000000a00 */
[----:B------:R-:W-:Y:S01]  /*3d20*/  ISETP.GE.U32.AND P0, PT, R16, UR4, PT ;  /* 0x0000000410007c0c */ /* 0x000fe2000bf06070 */
[--C-:B------:R-:W-:Y:S01]  /*3d30*/  IMAD.IADD R17, R17, 0x1, R3.reuse ;  /* 0x0000000111117824 */ /* 0x100fe200078e0203 */
[----:B------:R-:W-:-:S04]  /*3d40*/  PRMT R3, RZ, 0x7610, R3 ;  /* 0x00007610ff037816 */ /* 0x000fc80000000003 */
[----:B------:R-:W-:-:S13]  /*3d50*/  ISETP.GE.U32.AND.EX P0, PT, R17, UR5, PT, P0 ;  /* 0x0000000511007c0c */ /* 0x000fda000bf06100 */
[----:B------:R-:W-:Y:S05]  /*3d60*/  @P0 BRA `(.L_x_68) ;  /* 0x0000000400640947 */ /* 0x000fea0003800000 */
[----:B--2---:R-:W2:Y:S01]  /*3d70*/  S2R R12, SR_CTAID.X ;  /* 0x00000000000c7919 */ /* 0x004ea20000002500 */
[----:B------:R-:W3:Y:S01]  /*3d80*/  LDC.64 R10, c[0x0][0x628] ;  /* 0x00018a00ff0a7b82 */ /* 0x000ee20000000a00 */
[----:B------:R-:W-:Y:S01]  /*3d90*/  ULDC UR4, c[0x0][0x150] ;  /* 0x0000540000047ab9 */ /* 0x000fe20000000800 */
[----:B------:R-:W-:Y:S01]  /*3da0*/  IMAD.MOV.U32 R8, RZ, RZ, R16 ;  /* 0x000000ffff087224 */ /* 0x000fe200078e0010 */
[----:B------:R-:W4:Y:S01]  /*3db0*/  S2R R24, SR_CTAID.Y ;  /* 0x0000000000187919 */ /* 0x000f220000002600 */
[----:B------:R-:W-:-:S04]  /*3dc0*/  IMAD.MOV.U32 R9, RZ, RZ, R17 ;  /* 0x000000ffff097224 */ /* 0x000fc800078e0011 */
[----:B------:R-:W0:Y:S08]  /*3dd0*/  LDC R21, c[0x0][0x144] ;  /* 0x00005100ff157b82 */ /* 0x000e300000000800 */
[----:B------:R-:W0:Y:S08]  /*3de0*/  LDC R0, c[0x0][0x630] ;  /* 0x00018c00ff007b82 */ /* 0x000e300000000800 */
[----:B------:R-:W0:Y:S01]  /*3df0*/  LDC.64 R14, c[0x0][0x620] ;  /* 0x00018800ff0e7b82 */ /* 0x000e220000000a00 */
[----:B---3--:R-:W-:-:S04]  /*3e00*/  ISETP.NE.U32.AND P0, PT, R10, RZ, PT ;  /* 0x000000ff0a00720c */ /* 0x008fc80003f05070 */
[----:B------:R-:W-:Y:S02]  /*3e10*/  ISETP.NE.AND.EX P0, PT, R11, RZ, PT, P0 ;  /* 0x000000ff0b00720c */ /* 0x000fe40003f05300 */
[----:B--2---:R-:W-:-:S05]  /*3e20*/  I2FP.F32.U32 R3, R12 ;  /* 0x0000000c00037245 */ /* 0x004fca0000201000 */
[----:B------:R-:W-:-:S04]  /*3e30*/  FMUL R3, R3, UR4 ;  /* 0x0000000403037c20 */ /* 0x000fc80008400000 */
[----:B------:R2:W3:Y:S02]  /*3e40*/  F2I.U32.TRUNC.NTZ R20, R3 ;  /* 0x0000000300147305 */ /* 0x0004e4000020f000 */
[----:B----4-:R-:W-:Y:S05]  /*3e50*/  @!P0 BRA `(.L_x_69) ;  /* 0x0000000000288947 */ /* 0x010fea0003800000 */
[----:B--2---:R-:W2:Y:S02]  /*3e60*/  LDC R3, c[0x0][0x634] ;  /* 0x00018d00ff037b82 */ /* 0x004ea40000000800 */
[----:B--2---:R-:W-:-:S05]  /*3e70*/  IADD3 R3, P0, R16, R3, RZ ;  /* 0x0000000310037210 */ /* 0x004fca0007f1e0ff */
[----:B------:R-:W-:-:S04]  /*3e80*/  IMAD.X R13, RZ, RZ, R17, P0 ;  /* 0x000000ffff0d7224 */ /* 0x000fc800000e0611 */
[----:B-1----:R-:W-:-:S04]  /*3e90*/  IMAD.WIDE.U32 R4, R13, R10, RZ ;  /* 0x0000000a0d047225 */ /* 0x002fc800078e00ff */
[----:B0-----:R-:W-:-:S04]  /*3ea0*/  IMAD.WIDE.U32 R6, P0, R3, R11, R4 ;  /* 0x0000000b03067225 */ /* 0x001fc80007800004 */
[----:B------:R-:W-:-:S04]  /*3eb0*/  IMAD.WIDE.U32 R4, R3, R10, RZ ;  /* 0x0000000a03047225 */ /* 0x000fc800078e00ff */
[----:B------:R-:W-:Y:S01]  /*3ec0*/  IMAD.X R9, RZ, RZ, RZ, P0 ;  /* 0x000000ffff097224 */ /* 0x000fe200000e06ff */
[----:B------:R-:W-:Y:S01]  /*3ed0*/  IADD3 RZ, P0, R5, R6, RZ ;  /* 0x0000000605ff7210 */ /* 0x000fe20007f1e0ff */
[----:B------:R-:W-:-:S04]  /*3ee0*/  IMAD.MOV.U32 R8, RZ, RZ, R7 ;  /* 0x000000ffff087224 */ /* 0x000fc800078e0007 */
[----:B------:R-:W-:-:S08]  /*3ef0*/  IMAD.WIDE.U32.X R8, R13, R11, R8, P0 ;  /* 0x0000000b0d087225 */ /* 0x000fd000000e0408 */
.L_x_69:
[----:B------:R-:W4:Y:S01]  /*3f00*/  LDC.64 R28, c[0x0][0x640] ;  /* 0x00019000ff1c7b82 */ /* 0x000f220000000a00 */
[-CC-:B0-----:R-:W-:Y:S01]  /*3f10*/  SHF.R.U64 R49, R8, R0.reuse, R9.reuse ;  /* 0x0000000008317219 */ /* 0x181fe20000001209 */
[----:B---3--:R-:W-:Y:S01]  /*3f20*/  IMAD.MOV R20, RZ, RZ, -R20 ;  /* 0x000000ffff147224 */ /* 0x008fe200078e0a14 */
[----:B------:R-:W-:Y:S01]  /*3f30*/  SHF.R.U32.HI R0, RZ, R0, R9 ;  /* 0x00000000ff007219 */ /* 0x000fe20000011609 */
[----:B------:R-:W-:Y:S01]  /*3f40*/  ULDC UR4, c[0x0][0x154] ;  /* 0x0000550000047ab9 */ /* 0x000fe20000000800 */
[----:B--2---:R-:W-:Y:S01]  /*3f50*/  IADD3 R3, P0, RZ, -R49, RZ ;  /* 0x80000031ff037210 */ /* 0x004fe20007f1e0ff */
[----:B------:R-:W-:Y:S02]  /*3f60*/  IMAD R21, R21, R20, R12 ;  /* 0x0000001415157224 */ /* 0x000fe400078e020c */
[----:B------:R-:W0:Y:S01]  /*3f70*/  LDC R6, c[0x0][0x618] ;  /* 0x00018600ff067b82 */ /* 0x000e220000000800 */
[----:B------:R-:W-:Y:S02]  /*3f80*/  IMAD.MOV.U32 R7, RZ, RZ, 0x1 ;  /* 0x00000001ff077424 */ /* 0x000fe400078e00ff */
[----:B-1----:R-:W-:-:S04]  /*3f90*/  IMAD.X R5, RZ, RZ, ~R0, P0 ;  /* 0x000000ffff057224 */ /* 0x002fc800000e0e00 */
[-C--:B------:R-:W-:Y:S01]  /*3fa0*/  IMAD R0, R5, R14.reuse, RZ ;  /* 0x0000000e05007224 */ /* 0x080fe200078e02ff */
[----:B------:R-:W1:Y:S01]  /*3fb0*/  LDC R8, c[0x0][0x608] ;  /* 0x00018200ff087b82 */ /* 0x000e620000000800 */
[----:B------:R-:W-:-:S04]  /*3fc0*/  IMAD.WIDE.U32 R4, R3, R14, R16 ;  /* 0x0000000e03047225 */ /* 0x000fc800078e0010 */
[----:B------:R-:W-:Y:S01]  /*3fd0*/  IMAD R3, R3, R15, R0 ;  /* 0x0000000f03037224 */ /* 0x000fe200078e0200 */
[----:B------:R-:W-:Y:S02]  /*3fe0*/  I2FP.F32.U32 R0, R24 ;  /* 0x0000001800007245 */ /* 0x000fe40000201000 */
[----:B------:R-:W2:Y:S01]  /*3ff0*/  LDC R26, c[0x0][0x658] ;  /* 0x00019600ff1a7b82 */ /* 0x000ea20000000800 */
[----:B------:R-:W-:Y:S01]  /*4000*/  IMAD.IADD R3, R5, 0x1, R3 ;  /* 0x0000000105037824 */ /* 0x000fe200078e0203 */
[----:B----4-:R-:W-:Y:S01]  /*4010*/  ISETP.NE.U32.AND P0, PT, R28, RZ, PT ;  /* 0x000000ff1c00720c */ /* 0x010fe20003f05070 */
[----:B------:R-:W-:Y:S01]  /*4020*/  FMUL R0, R0, UR4 ;  /* 0x0000000400007c20 */ /* 0x000fe20008400000 */
[----:B------:R-:W-:Y:S02]  /*4030*/  IMAD.MOV.U32 R5, RZ, RZ, -0x1 ;  /* 0xffffffffff057424 */ /* 0x000fe400078e00ff */
[----:B------:R-:W-:Y:S01]  /*4040*/  ISETP.NE.AND.EX P0, PT, R29, RZ, PT, P0 ;  /* 0x000000ff1d00720c */ /* 0x000fe20003f05300 */
[----:B------:R3:W4:Y:S01]  /*4050*/  F2I.U32.TRUNC.NTZ R13, R0 ;  /* 0x00000000000d7305 */ /* 0x000722000020f000 */
[----:B------:R-:W3:Y:S01]  /*4060*/  LDC R15, c[0x0][0x148] ;  /* 0x00005200ff0f7b82 */ /* 0x000ee20000000800 */
[----:B0-----:R-:W-:-:S02]  /*4070*/  SHF.R.U64 R12, R4, R6, R3 ;  /* 0x00000006040c7219 */ /* 0x001fc40000001203 */
[----:B------:R-:W-:-:S05]  /*4080*/  SHF.R.U32.HI R3, RZ, R6, R3 ;  /* 0x00000006ff037219 */ /* 0x000fca0000011603 */
[----:B------:R-:W0:Y:S01]  /*4090*/  LDC R20, c[0x0][0x600] ;  /* 0x00018000ff147b82 */ /* 0x000e220000000800 */
[-CC-:B-1----:R-:W-:Y:S02]  /*40a0*/  SHF.R.U64 R10, R12, R8.reuse, R3.reuse ;  /* 0x000000080c0a7219 */ /* 0x182fe40000001203 */
[----:B------:R-:W-:-:S05]  /*40b0*/  SHF.R.U32.HI R3, RZ, R8, R3 ;  /* 0x00000008ff037219 */ /* 0x000fca0000011603 */
[----:B------:R-:W1:Y:S01]  /*40c0*/  LDC R27, c[0x0][0x648] ;  /* 0x00019200ff1b7b82 */ /* 0x000e620000000800 */
[-C--:B--2---:R-:W-:Y:S02]  /*40d0*/  SHF.L.U32 R4, R5, R26.reuse, RZ ;  /* 0x0000001a05047219 */ /* 0x084fe400000006ff */
[-CC-:B------:R-:W-:Y:S02]  /*40e0*/  SHF.R.U64 R14, R10, R26.reuse, R3.reuse ;  /* 0x0000001a0a0e7219 */ /* 0x180fe40000001203 */
[----:B------:R-:W-:Y:S02]  /*40f0*/  SHF.R.U32.HI R5, RZ, R26, R3 ;  /* 0x0000001aff057219 */ /* 0x000fe40000011603 */
[----:B------:R-:W-:Y:S01]  /*4100*/  LOP3.LUT R25, RZ, R4, RZ, 0x33, !PT ;  /* 0x00000004ff197212 */ /* 0x000fe200078e33ff */
[----:B------:R-:W2:Y:S01]  /*4110*/  LDC R30, c[0x0][0x638] ;  /* 0x00018e00ff1e7b82 */ /* 0x000ea20000000800 */
[----:B------:R-:W-:Y:S01]  /*4120*/  SHF.L.U32 R26, R7, R26, RZ ;  /* 0x0000001a071a7219 */ /* 0x000fe200000006ff */
[----:B------:R-:W-:-:S06]  /*4130*/  IMAD.MOV.U32 R4, RZ, RZ, R14 ;  /* 0x000000ffff047224 */ /* 0x000fcc00078e000e */
[----:B------:R-:W0:Y:S01]  /*4140*/  LDC R31, c[0x0][0x610] ;  /* 0x00018400ff1f7b82 */ /* 0x000e220000000800 */
[----:B----4-:R-:W-:Y:S05]  /*4150*/  @!P0 BRA `(.L_x_70) ;  /* 0x0000000000288947 */ /* 0x010fea0003800000 */
[----:B------:R-:W4:Y:S02]  /*4160*/  LDC R3, c[0x0][0x64c] ;  /* 0x00019300ff037b82 */ /* 0x000f240000000800 */
[----:B----4-:R-:W-:-:S05]  /*4170*/  IADD3 R3, P0, R14, R3, RZ ;  /* 0x000000030e037210 */ /* 0x010fca0007f1e0ff */
        /* <DEDUP_REMOVED lines=8> */
.L_x_70:
[----:B------:R-:W-:Y:S01]  /*4200*/  ISETP.NE.AND P0, PT, R2, 0x1, PT ;  /* 0x000000010200780c */ /* 0x000fe20003f05270 */
[----:B0-----:R-:W-:Y:S01]  /*4210*/  VIADD R7, R20, 0xffffffff ;  /* 0xffffffff14077836 */ /* 0x001fe20000000000 */
[----:B-1-3--:R-:W-:Y:S01]  /*4220*/  SHF.R.U64 R0, R4, R27, R5 ;  /* 0x0000001b04007219 */ /* 0x00afe20000001205 */
[----:B------:R-:W-:Y:S01]  /*4230*/  IMAD.MOV R13, RZ, RZ, -R13 ;  /* 0x000000ffff0d7224 */ /* 0x000fe200078e0a0d */
[----:B------:R-:W-:Y:S01]  /*4240*/  LOP3.LUT R5, R10, R25, RZ, 0xc0, !PT ;  /* 0x000000190a057212 */ /* 0x000fe200078ec0ff */
[----:B------:R-:W-:Y:S01]  /*4250*/  IMAD.MOV.U32 R4, RZ, RZ, 0x1 ;  /* 0x00000001ff047424 */ /* 0x000fe200078e00ff */
[----:B------:R-:W-:Y:S01]  /*4260*/  LOP3.LUT R12, R12, R7, RZ, 0xc0, !PT ;  /* 0x000000070c0c7212 */ /* 0x000fe200078ec0ff */
[----:B------:R-:W-:Y:S02]  /*4270*/  IMAD.MOV R3, RZ, RZ, -R0 ;  /* 0x000000ffff037224 */ /* 0x000fe400078e0a00 */
[----:B------:R-:W-:Y:S02]  /*4280*/  IMAD R0, R26, R0, R5 ;  /* 0x000000001a007224 */ /* 0x000fe400078e0205 */
[----:B--2---:R-:W-:-:S02]  /*4290*/  IMAD R3, R3, R30, R14 ;  /* 0x0000001e03037224 */ /* 0x004fc400078e020e */
[----:B------:R-:W-:Y:S02]  /*42a0*/  @P0 IMAD R21, R15, R13, R24 ;  /* 0x0000000d0f150224 */ /* 0x000fe400078e0218 */
[----:B------:R-:W-:Y:S01]  /*42b0*/  IMAD R5, R3, R20, R12 ;  /* 0x0000001403057224 */ /* 0x000fe200078e020c */
[----:B------:R-:W-:Y:S01]  /*42c0*/  PRMT R3, R4, 0x7610, R3 ;  /* 0x0000761004037816 */ /* 0x000fe20000000003 */
[----:B------:R-:W-:-:S05]  /*42d0*/  IMAD R0, R0, R31, R21 ;  /* 0x0000001f00007224 */ /* 0x000fca00078e0215 */
[----:B------:R-:W-:Y:S02]  /*42e0*/  SEL R51, R5, R0, !P0 ;  /* 0x0000000005337207 */ /* 0x000fe40004000000 */
[----:B------:R-:W-:-:S07]  /*42f0*/  SEL R0, R0, R5, !P0 ;  /* 0x0000000500007207 */ /* 0x000fce0004000000 */
.L_x_68:
[----:B------:R-:W-:Y:S01]  /*4300*/  LOP3.LUT P0, RZ, R3, 0xff, RZ, 0xc0, !PT ;  /* 0x000000ff03ff7812 */ /* 0x000fe2000780c0ff */
[----:B------:R-:W-:-:S12]  /*4310*/  IMAD.MOV.U32 R50, RZ, RZ, R0 ;  /* 0x000000ffff327224 */ /* 0x000fd800078e0000 */
[----:B------:R-:W-:Y:S05]  /*4320*/  @P0 BRA `(.L_x_71) ;  /* 0xffffffcc007c0947 */ /* 0x000fea000383ffff */
[----:B------:R-:W-:Y:S05]  /*4330*/  EXIT ;  /* 0x000000000000794d */ /* 0x000fea0003800000 */
.L_x_4:
[----:B0-----:R-:W-:Y:S01]  /*4340*/  ULDC.64 UR4, c[0x0][0x650] ;  /* 0x0001940000047ab9 */ /* 0x001fe20000000a00 */
        /* <DEDUP_REMOVED lines=25> */
.L_x_73:
[--C-:B------:R-:W-:Y:S01]  /*44e0*/  SHF.R.U64 R12, R10, R14, R11.reuse ;  /* 0x0000000e0a0c7219 */ /* 0x100fe2000000120b */
[----:B------:R-:W0:Y:S01]  /*44f0*/  LDC R22, c[0x0][0x618] ;  /* 0x00018600ff167b82 */ /* 0x000e220000000800 */
[----:B------:R-:W-:Y:S01]  /*4500*/  I2FP.F32.U32 R6, R4 ;  /* 0x0000000400067245 */ /* 0x000fe20000201000 */
[----:B------:R-:W-:Y:S01]  /*4510*/  ULDC UR4, c[0x0][0x150] ;  /* 0x0000540000047ab9 */ /* 0x000fe20000000800 */
[----:B------:R-:W-:Y:S02]  /*4520*/  SHF.R.U32.HI R5, RZ, R14, R11 ;  /* 0x0000000eff057219 */ /* 0x000fe4000001160b */
[----:B------:R-:W-:Y:S01]  /*4530*/  IADD3 R9, P0, RZ, -R12, RZ ;  /* 0x8000000cff097210 */ /* 0x000fe20007f1e0ff */
[----:B------:R-:W-:Y:S01]  /*4540*/  FMUL R11, R6, UR4 ;  /* 0x00000004060b7c20 */ /* 0x000fe20008400000 */
[----:B------:R-:W-:Y:S01]  /*4550*/  ULDC UR4, c[0x0][0x154] ;  /* 0x0000550000047ab9 */ /* 0x000fe20000000800 */
[----:B------:R-:W1:Y:S02]  /*4560*/  LDC.64 R24, c[0x0][0x640] ;  /* 0x00019000ff187b82 */ /* 0x000e640000000a00 */
[----:B------:R-:W-:-:S02]  /*4570*/  IMAD.X R5, RZ, RZ, ~R5, P0 ;  /* 0x000000ffff057224 */ /* 0x000fc400000e0e05 */
[----:B------:R-:W2:Y:S01]  /*4580*/  F2I.U32.TRUNC.NTZ R11, R11 ;  /* 0x0000000b000b7305 */ /* 0x000ea2000020f000 */
[----:B------:R-:W-:-:S03]  /*4590*/  IMAD.WIDE.U32 R6, R9, R20, R16 ;  /* 0x0000001409067225 */ /* 0x000fc600078e0010 */
[----:B------:R-:W3:Y:S01]  /*45a0*/  LDC R13, c[0x0][0x144] ;  /* 0x00005100ff0d7b82 */ /* 0x000ee20000000800 */
[----:B------:R-:W-:-:S04]  /*45b0*/  IMAD R8, R5, R20, RZ ;  /* 0x0000001405087224 */ /* 0x000fc800078e02ff */
[----:B------:R-:W-:Y:S02]  /*45c0*/  IMAD R5, R9, R21, R8 ;  /* 0x0000001509057224 */ /* 0x000fe400078e0208 */
[----:B------:R-:W-:Y:S01]  /*45d0*/  IMAD.MOV.U32 R8, RZ, RZ, -0x1 ;  /* 0xffffffffff087424 */ /* 0x000fe200078e00ff */
[----:B------:R-:W4:Y:S01]  /*45e0*/  LDC R14, c[0x0][0x608] ;  /* 0x00018200ff0e7b82 */ /* 0x000f220000000800 */
[----:B------:R-:W-:Y:S01]  /*45f0*/  IMAD.IADD R5, R7, 0x1, R5 ;  /* 0x0000000107057824 */ /* 0x000fe200078e0205 */
[----:B------:R-:W-:-:S04]  /*4600*/  I2FP.F32.U32 R7, R3 ;  /* 0x0000000300077245 */ /* 0x000fc80000201000 */
[-C--:B0-----:R-:W-:Y:S01]  /*4610*/  SHF.R.U64 R10, R6, R22.reuse, R5 ;  /* 0x00000016060a7219 */ /* 0x081fe20000001205 */
[----:B--2---:R-:W-:Y:S01]  /*4620*/  IMAD.MOV R6, RZ, RZ, -R11 ;  /* 0x000000ffff067224 */ /* 0x004fe200078e0a0b */
[----:B------:R-:W0:Y:S01]  /*4630*/  LDC R9, c[0x0][0x658] ;  /* 0x00019600ff097b82 */ /* 0x000e220000000800 */
[----:B-1----:R-:W-:Y:S01]  /*4640*/  ISETP.NE.U32.AND P0, PT, R24, RZ, PT ;  /* 0x000000ff1800720c */ /* 0x002fe20003f05070 */
[----:B------:R-:W-:Y:S01]  /*4650*/  FMUL R7, R7, UR4 ;  /* 0x0000000407077c20 */ /* 0x000fe20008400000 */
[----:B------:R-:W-:Y:S02]  /*4660*/  SHF.R.U32.HI R5, RZ, R22, R5 ;  /* 0x00000016ff057219 */ /* 0x000fe40000011605 */
[----:B------:R-:W-:-:S03]  /*4670*/  ISETP.NE.AND.EX P0, PT, R25, RZ, PT, P0 ;  /* 0x000000ff1900720c */ /* 0x000fc60003f05300 */
[----:B------:R-:W1:Y:S01]  /*4680*/  LDC R20, c[0x0][0x148] ;  /* 0x00005200ff147b82 */ /* 0x000e620000000800 */
[----:B---3--:R-:W-:Y:S02]  /*4690*/  IMAD R23, R13, R6, R4 ;  /* 0x000000060d177224 */ /* 0x008fe400078e0204 */
[----:B------:R-:W-:-:S05]  /*46a0*/  IMAD.MOV.U32 R6, RZ, RZ, 0x1 ;  /* 0x00000001ff067424 */ /* 0x000fca00078e00ff */
[----:B------:R-:W2:Y:S01]  /*46b0*/  LDC R21, c[0x0][0x600] ;  /* 0x00018000ff157b82 */ /* 0x000ea20000000800 */
[-CC-:B----4-:R-:W-:Y:S02]  /*46c0*/  SHF.R.U64 R13, R10, R14.reuse, R5.reuse ;  /* 0x0000000e0a0d7219 */ /* 0x190fe40000001205 */
[----:B------:R-:W-:Y:S02]  /*46d0*/  SHF.R.U32.HI R4, RZ, R14, R5 ;  /* 0x0000000eff047219 */ /* 0x000fe40000011605 */
[----:B------:R3:W4:Y:S03]  /*46e0*/  F2I.U32.TRUNC.NTZ R14, R7 ;  /* 0x00000007000e7305 */ /* 0x000726000020f000 */
[----:B------:R-:W1:Y:S01]  /*46f0*/  LDC R26, c[0x0][0x648] ;  /* 0x00019200ff1a7b82 */ /* 0x000e620000000800 */
[-C--:B0-----:R-:W-:Y:S02]  /*4700*/  SHF.R.U64 R15, R13, R9.reuse, R4 ;  /* 0x000000090d0f7219 */ /* 0x081fe40000001204 */
[----:B------:R-:W-:-:S02]  /*4710*/  SHF.L.U32 R8, R8, R9, RZ ;  /* 0x0000000908087219 */ /* 0x000fc400000006ff */
[-C--:B------:R-:W-:Y:S01]  /*4720*/  SHF.R.U32.HI R5, RZ, R9.reuse, R4 ;  /* 0x00000009ff057219 */ /* 0x080fe20000011604 */
[----:B------:R-:W-:Y:S01]  /*4730*/  IMAD.MOV.U32 R4, RZ, RZ, R15 ;  /* 0x000000ffff047224 */ /* 0x000fe200078e000f */
[----:B------:R-:W-:Y:S01]  /*4740*/  SHF.L.U32 R22, R6, R9, RZ ;  /* 0x0000000906167219 */ /* 0x000fe200000006ff */
[----:B------:R-:W0:Y:S01]  /*4750*/  LDC R27, c[0x0][0x638] ;  /* 0x00018e00ff1b7b82 */ /* 0x000e220000000800 */
[----:B------:R-:W-:-:S07]  /*4760*/  LOP3.LUT R28, RZ, R8, RZ, 0x33, !PT ;  /* 0x00000008ff1c7212 */ /* 0x000fce00078e33ff */
        /* <DEDUP_REMOVED lines=12> */
.L_x_74:
[----:B------:R-:W-:Y:S01]  /*4830*/  ISETP.NE.AND P0, PT, R2, 0x1, PT ;  /* 0x000000010200780c */ /* 0x000fe20003f05270 */
[----:B--2---:R-:W-:Y:S01]  /*4840*/  VIADD R7, R21, 0xffffffff ;  /* 0xffffffff15077836 */ /* 0x004fe20000000000 */
[----:B-1----:R-:W-:Y:S01]  /*4850*/  SHF.R.U64 R5, R4, R26, R5 ;  /* 0x0000001a04057219 */ /* 0x002fe20000001205 */
[----:B------:R-:W-:Y:S01]  /*4860*/  IMAD.MOV R14, RZ, RZ, -R14 ;  /* 0x000000ffff0e7224 */ /* 0x000fe200078e0a0e */
[----:B------:R-:W-:Y:S01]  /*4870*/  LOP3.LUT R4, R13, R28, RZ, 0xc0, !PT ;  /* 0x0000001c0d047212 */ /* 0x000fe200078ec0ff */
[----:B------:R-:W-:Y:S01]  /*4880*/  IMAD.MOV.U32 R8, RZ, RZ, R12 ;  /* 0x000000ffff087224 */ /* 0x000fe200078e000c */
[----:B------:R-:W-:Y:S01]  /*4890*/  LOP3.LUT R10, R10, R7, RZ, 0xc0, !PT ;  /* 0x000000070a0a7212 */ /* 0x000fe200078ec0ff */
[----:B------:R-:W-:Y:S02]  /*48a0*/  IMAD.MOV R6, RZ, RZ, -R5 ;  /* 0x000000ffff067224 */ /* 0x000fe400078e0a05 */
[----:B------:R-:W-:-:S04]  /*48b0*/  IMAD R4, R22, R5, R4 ;  /* 0x0000000516047224 */ /* 0x000fc800078e0204 */
[----:B------:R-:W-:Y:S02]  /*48c0*/  @P0 IMAD R23, R20, R14, R3 ;  /* 0x0000000e14170224 */ /* 0x000fe400078e0203 */
[----:B0-----:R-:W-:Y:S02]  /*48d0*/  IMAD R3, R6, R27, R15 ;  /* 0x0000001b06037224 */ /* 0x001fe400078e020f */
[----:B------:R-:W-:Y:S02]  /*48e0*/  IMAD R7, R4, R29, R23 ;  /* 0x0000001d04077224 */ /* 0x000fe400078e0217 */
[----:B------:R-:W-:Y:S02]  /*48f0*/  IMAD R4, R3, R21, R10 ;  /* 0x0000001503047224 */ /* 0x000fe400078e020a */
[----:B------:R-:W-:-:S03]  /*4900*/  IMAD.MOV.U32 R6, RZ, RZ, 0x1 ;  /* 0x00000001ff067424 */ /* 0x000fc600078e00ff */
[----:B------:R-:W-:Y:S02]  /*4910*/  SEL R9, R4, R7, !P0 ;  /* 0x0000000704097207 */ /* 0x000fe40004000000 */
[----:B------:R-:W-:-:S07]  /*4920*/  SEL R7, R7, R4, !P0 ;  /* 0x0000000407077207 */ /* 0x000fce0004000000 */
.L_x_72:
[----:B------:R-:W-:-:S08]  /*4930*/  NOP ;  /* 0x0000000000007918 */ /* 0x000fd00000000000 */
[----:B------:R-:W0:-:S00]  /*4940*/  USETMAXREG.DEALLOC.CTAPOOL 0x28 ;  /* 0x00000028000079c8 */ /* 0x000e0000080e0500 */
[----:B0-----:R-:W-:-:S13]  /*4950*/  ISETP.NE.AND P0, PT, R0, RZ, PT ;  /* 0x000000ff0000720c */ /* 0x001fda0003f05270 */
[----:B------:R-:W-:Y:S05]  /*4960*/  @P0 EXIT ;  /* 0x000000000000094d */ /* 0x000fea0003800000 */
[----:B------:R-:W-:Y:S01]  /*4970*/  LOP3.LUT P0, RZ, R6, 0xff, RZ, 0xc0, !PT ;  /* 0x000000ff06ff7812 */ /* 0x000fe2000780c0ff */
[----:B------:R-:W-:Y:S02]  /*4980*/  IMAD.MOV.U32 R0, RZ, RZ, 0x1 ;  /* 0x00000001ff007424 */ /* 0x000fe400078e00ff */
[----:B------:R-:W-:-:S10]  /*4990*/  IMAD.MOV.U32 R12, RZ, RZ, RZ ;  /* 0x000000ffff0c7224 */ /* 0x000fd400078e00ff */
[----:B------:R-:W-:Y:S05]  /*49a0*/  @!P0 BRA `(.L_x_75) ;  /* 0x0000000c00308947 */ /* 0x000fea0003800000 */
[----:B------:R-:W0:Y:S01]  /*49b0*/  LDC R0, c[0x0][0x28c] ;  /* 0x0000a300ff007b82 */ /* 0x000e220000000800 */
[----:B------:R-:W-:Y:S01]  /*49c0*/  ULDC UR5, c[0x0][0x600] ;  /* 0x0001800000057ab9 */ /* 0x000fe20000000800 */
[----:B------:R-:W-:Y:S01]  /*49d0*/  ULDC UR4, c[0x0][0xc] ;  /* 0x0000030000047ab9 */ /* 0x000fe20000000800 */
[----:B------:R-:W-:Y:S01]  /*49e0*/  UIADD3 UR16, UR5, -0x1, URZ ;  /* 0xffffffff05107890 */ /* 0x000fe2000fffe03f */
[C---:B------:R-:W-:Y:S01]  /*49f0*/  LOP3.LUT P2, RZ, R18.reuse, 0x7f, RZ, 0xc0, !PT ;  /* 0x0000007f12ff7812 */ /* 0x040fe2000784c0ff */
[----:B------:R-:W-:Y:S01]  /*4a00*/  ULDC UR6, c[0x0][0x658] ;  /* 0x0001960000067ab9 */ /* 0x000fe20000000800 */
[----:B------:R-:W-:Y:S01]  /*4a10*/  ULDC UR5, c[0x0][0x10] ;  /* 0x0000040000057ab9 */ /* 0x000fe20000000800 */
[----:B------:R-:W-:Y:S01]  /*4a20*/  UMOV UR7, 0xffffffff ;  /* 0xffffffff00077882 */ /* 0x000fe20000000000 */
[----:B------:R-:W-:Y:S01]  /*4a30*/  UMOV UR8, 0x1 ;  /* 0x0000000100087882 */ /* 0x000fe20000000000 */
[----:B------:R-:W-:Y:S01]  /*4a40*/  UIMAD.WIDE.U32 UR4, UR4, UR5, URZ ;  /* 0x00000005040472a5 */ /* 0x000fe2000f8e003f */
[----:B------:R-:W-:Y:S01]  /*4a50*/  LOP3.LUT P0, RZ, R18, 0x1f, RZ, 0xc0, !PT ;  /* 0x0000001f12ff7812 */ /* 0x000fe2000780c0ff */
[----:B------:R-:W-:Y:S01]  /*4a60*/  USHF.L.U32 UR7, UR7, UR6, URZ ;  /* 0x0000000607077299 */ /* 0x000fe2000800063f */
[----:B------:R-:W-:Y:S01]  /*4a70*/  BSSY B0, `(.L_x_75) ;  /* 0x00000bf000007945 */ /* 0x000fe20003800000 */
[----:B------:R-:W-:Y:S01]  /*4a80*/  USHF.L.U32 UR18, UR8, UR6, URZ ;  /* 0x0000000608127299 */ /* 0x000fe2000800063f */
[----:B------:R-:W-:Y:S01]  /*4a90*/  IMAD.MOV.U32 R13, RZ, RZ, 0x1 ;  /* 0x00000001ff0d7424 */ /* 0x000fe200078e00ff */
[----:B------:R-:W-:Y:S01]  /*4aa0*/  LOP3.LUT R11, R19, 0x2, RZ, 0xfc, !PT ;  /* 0x00000002130b7812 */ /* 0x000fe200078efcff */
[----:B------:R-:W-:Y:S01]  /*4ab0*/  ULDC UR6, c[0x0][0x14] ;  /* 0x0000050000067ab9 */ /* 0x000fe20000000800 */
[----:B------:R-:W-:Y:S01]  /*4ac0*/  PLOP3.LUT P0, PT, P0, P2, PT, 0x8a, 0x0 ;  /* 0x000000000000781c */ /* 0x000fe20000705172 */
[----:B------:R-:W-:Y:S01]  /*4ad0*/  UIMAD.WIDE.U32 UR20, UR4, UR6, URZ ;  /* 0x00000006041472a5 */ /* 0x000fe2000f8e003f */
[----:B------:R-:W-:Y:S01]  /*4ae0*/  IMAD.MOV.U32 R12, RZ, RZ, RZ ;  /* 0x000000ffff0c7224 */ /* 0x000fe200078e00ff */
[----:B------:R-:W-:-:S02]  /*4af0*/  UIMAD UR13, UR5, UR6, URZ ;  /* 0x00000006050d72a4 */ /* 0x000fc4000f8e023f */
[----:B------:R-:W-:Y:S01]  /*4b00*/  ULOP3.LUT UR17, URZ, UR7, URZ, 0x33, !UPT ;  /* 0x000000073f117292 */ /* 0x000fe2000f8e333f */
[----:B0-----:R-:W-:Y:S01]  /*4b10*/  VIADD R0, R0, 0xf ;  /* 0x0000000f00007836 */ /* 0x001fe20000000000 */
[----:B------:R-:W-:Y:S01]  /*4b20*/  UIADD3 UR13, UR21, UR13, URZ ;  /* 0x0000000d150d7290 */ /* 0x000fe2000fffe03f */
[----:B------:R-:W-:-:S03]  /*4b30*/  ULDC.64 UR22, c[0x0][0x198] ;  /* 0x0000660000167ab9 */ /* 0x000fc60000000a00 */
[----:B------:R-:W-:-:S04]  /*4b40*/  SHF.R.S32.HI R3, RZ, 0x1f, R0 ;  /* 0x0000001fff037819 */ /* 0x000fc80000011400 */
[----:B------:R-:W-:Y:S01]  /*4b50*/  LEA.HI R3, R3, R0, RZ, 0x4 ;  /* 0x0000000003037211 */ /* 0x000fe200078f20ff */
[----:B------:R-:W-:-:S03]  /*4b60*/  IMAD.MOV.U32 R0, RZ, RZ, 0x1 ;  /* 0x00000001ff007424 */ /* 0x000fc600078e00ff */
[----:B------:R-:W-:-:S05]  /*4b70*/  SHF.R.S32.HI R3, RZ, 0x4, R3 ;  /* 0x00000004ff037819 */ /* 0x000fca0000011403 */
[----:B------:R-:W-:-:S07]  /*4b80*/  VIADD R10, R3, 0x1 ;  /* 0x00000001030a7836 */ /* 0x000fce0000000000 */
.L_x_87:
[----:B------:R-:W-:-:S03]  /*4b90*/  UMOV UR4, 0xffffffff ;  /* 0xffffffff00047882 */ /* 0x000fc60000000000 */
[----:B------:R-:W-:Y:S05]  /*4ba0*/  BRA.DIV UR4, `(.L_x_76) ;  /* 0x0000001604947947 */ /* 0x000fea000b800000 */
[----:B------:R-:W-:-:S13]  /*4bb0*/  ELECT P6, URZ, PT ;  /* 0x00000000003f782f */ /* 0x000fda00038c0000 */
.L_x_112:
[----:B------:R-:W0:Y:S01]  /*4bc0*/  LDC R4, c[0x0][0x28c] ;  /* 0x0000a300ff047b82 */ /* 0x000e220000000800 */
[----:B------:R-:W-:Y:S01]  /*4bd0*/  BSSY B1, `(.L_x_77) ;  /* 0x0000037000017945 */ /* 0x000fe20003800000 */
[----:B0-----:R-:W-:-:S13]  /*4be0*/  ISETP.LT.OR P6, PT, R4, 0x1, !P6 ;  /* 0x000000010400780c */ /* 0x001fda00077c1670 */
[----:B------:R-:W-:Y:S05]  /*4bf0*/  @P6 BRA `(.L_x_78) ;  /* 0x0000000000d06947 */ /* 0x000fea0003800000 */
[----:B------:R-:W-:Y:S02]  /*4c00*/  IMAD.SHL.U32 R15, R9, 0x10, RZ ;  /* 0x00000010090f7824 */ /* 0x000fe400078e00ff */
[----:B------:R-:W-:Y:S02]  /*4c10*/  IMAD R18, R7, 0x180, RZ ;  /* 0x0000018007127824 */ /* 0x000fe400078e02ff */
[----:B------:R-:W-:Y:S02]  /*4c20*/  IMAD.MOV.U32 R20, RZ, RZ, RZ ;  /* 0x000000ffff147224 */ /* 0x000fe400078e00ff */
[----:B------:R-:W-:Y:S02]  /*4c30*/  IMAD.MOV.U32 R4, RZ, RZ, R10 ;  /* 0x000000ffff047224 */ /* 0x000fe400078e000a */
[----:B------:R-:W-:Y:S02]  /*4c40*/  IMAD.MOV.U32 R5, RZ, RZ, R0 ;  /* 0x000000ffff057224 */ /* 0x000fe400078e0000 */
[----:B------:R-:W-:-:S07]  /*4c50*/  IMAD.MOV.U32 R6, RZ, RZ, R12 ;  /* 0x000000ffff067224 */ /* 0x000fce00078e000c */
.L_x_82:
[----:B------:R-:W0:Y:S01]  /*4c60*/  S2R R14, SR_CgaCtaId ;  /* 0x00000000000e7919 */ /* 0x000e220000008800 */
[----:B------:R-:W-:Y:S01]  /*4c70*/  MOV R7, 0x400 ;  /* 0x0000040000077802 */ /* 0x000fe20000000f00 */
[----:B------:R-:W1:Y:S03]  /*4c80*/  @!P2 LDC R9, c[0x0][0x500] ;  /* 0x00014000ff09ab82 */ /* 0x000e660000000800 */
[----:B0-----:R-:W-:Y:S02]  /*4c90*/  LEA R21, R14, R7, 0x18 ;  /* 0x000000070e157211 */ /* 0x001fe400078ec0ff */
[----:B------:R-:W-:-:S03]  /*4ca0*/  SHF.L.U32 R7, R5, 0x1f, RZ ;  /* 0x0000001f05077819 */ /* 0x000fc600000006ff */
[----:B------:R-:W-:-:S04]  /*4cb0*/  IMAD R14, R6, 0x8, R21 ;  /* 0x00000008060e7824 */ /* 0x000fc800078e0215 */
[----:B------:R-:W0:Y:S02]  /*4cc0*/  SYNCS.PHASECHK.TRANS64.TRYWAIT P1, [R14+URZ+0x90], R7 ;  /* 0x000090070e0075a7 */ /* 0x000e24000802017f */
[----:B01----:R-:W-:Y:S05]  /*4cd0*/  @!P1 BRA `(.L_x_79) ;  /* 0x0000001400689947 */ /* 0x003fea0003800000 */
.L_x_113:
[----:B0-----:R-:W-:Y:S01]  /*4ce0*/  PRMT R7, R11, 0x9910, RZ ;  /* 0x000099100b077816 */ /* 0x001fe200000000ff */
[----:B------:R0:W-:Y:S03]  /*4cf0*/  @!P2 SYNCS.ARRIVE.TRANS64 RZ, [R14+URZ], R9 ;  /* 0x000000090effa9a7 */ /* 0x0001e6000800003f */
[----:B------:R-:W-:-:S13]  /*4d00*/  ISETP.NE.AND P1, PT, R7, 0x2, PT ;  /* 0x000000020700780c */ /* 0x000fda0003f25270 */
[----:B0-----:R-:W-:Y:S05]  /*4d10*/  @P1 BRA `(.L_x_80) ;  /* 0x0000000000041947 */ /* 0x001fea0003800000 */
[----:B------:R-:W-:Y:S01]  /*4d20*/  BPT.TRAP 0x1 ;  /* 0x000000040000795c */ /* 0x000fe20000300000 */
.L_x_80:
[----:B------:R-:W-:Y:S05]  /*4d30*/  @P0 BRA `(.L_x_81) ;  /* 0x0000000000040947 */ /* 0x000fea0003800000 */
[----:B------:R-:W-:Y:S01]  /*4d40*/  BPT.TRAP 0x1 ;  /* 0x000000040000795c */ /* 0x000fe20000300000 */
.L_x_81:
[--C-:B------:R-:W-:Y:S01]  /*4d50*/  IMAD R7, R6, 0x3000, R21.reuse ;  /* 0x0000300006077824 */ /* 0x100fe200078e0215 */
[----:B------:R-:W-:Y:S01]  /*4d60*/  R2UR UR9, R14 ;  /* 0x000000000e0972ca */ /* 0x000fe200000e0000 */
[----:B------:R-:W-:Y:S01]  /*4d70*/  IMAD R21, R6, 0x200, R21 ;  /* 0x0000020006157824 */ /* 0x000fe200078e0215 */
[----:B------:R-:W-:Y:S01]  /*4d80*/  UIADD3 UR4, UP0, UR22, 0xf0, URZ ;  /* 0x000000f016047890 */ /* 0x000fe2000ff1e03f */
[----:B------:R-:W-:Y:S01]  /*4d90*/  VIADD R4, R4, 0xffffffff ;  /* 0xffffffff04047836 */ /* 0x000fe20000000000 */
[----:B------:R-:W-:Y:S01]  /*4da0*/  R2UR UR5, R7 ;  /* 0x00000000070572ca */ /* 0x000fe200000e0000 */
[----:B------:R-:W-:Y:S01]  /*4db0*/  UIADD3 UR24, UP1, UR22, 0x1f0, URZ ;  /* 0x000001f016187890 */ /* 0x000fe2000ff3e03f */
[----:B------:R-:W-:Y:S01]  /*4dc0*/  R2UR UR8, R21 ;  /* 0x00000000150872ca */ /* 0x000fe200000e0000 */
[----:B------:R-:W-:Y:S01]  /*4dd0*/  VIADD R6, R6, 0x1 ;  /* 0x0000000106067836 */ /* 0x000fe20000000000 */
[----:B------:R-:W-:Y:S01]  /*4de0*/  R2UR UR11, R18 ;  /* 0x00000000120b72ca */ /* 0x000fe200000e0000 */
[----:B------:R-:W-:Y:S01]  /*4df0*/  UIADD3.X UR25, URZ, UR23, URZ, UP1, !UPT ;  /* 0x000000173f197290 */ /* 0x000fe20008ffe43f */
[----:B------:R-:W-:Y:S01]  /*4e00*/  R2UR UR10, R20 ;  /* 0x00000000140a72ca */ /* 0x000fe200000e0000 */
[----:B------:R-:W-:Y:S01]  /*4e10*/  UMOV UR6, 0x0 ;  /* 0x0000000000067882 */ /* 0x000fe20000000000 */
[----:B------:R-:W-:Y:S01]  /*4e20*/  R2UR UR12, R8 ;  /* 0x00000000080c72ca */ /* 0x000fe200000e0000 */
[----:B------:R-:W-:Y:S01]  /*4e30*/  UMOV UR7, 0x10000000 ;  /* 0x1000000000077882 */ /* 0x000fe20000000000 */
[----:B------:R-:W-:Y:S01]  /*4e40*/  R2UR UR19, R15 ;  /* 0x000000000f1372ca */ /* 0x000fe200000e0000 */
[----:B------:R-:W-:Y:S01]  /*4e50*/  VIADD R20, R20, 0x10 ;  /* 0x0000001014147836 */ /* 0x000fe20000000000 */
[----:B------:R-:W-:Y:S01]  /*4e60*/  ISETP.GT.AND P3, PT, R4, 0x1, PT ;  /* 0x000000010400780c */ /* 0x000fe20003f64270 */
[----:B------:R-:W-:Y:S01]  /*4e70*/  UIADD3 UR14, UR5, 0x200, URZ ;  /* 0x00000200050e7890 */ /* 0x000fe2000fffe03f */
[----:B------:R-:W-:Y:S01]  /*4e80*/  ISETP.NE.AND P1, PT, R6, 0x12, PT ;  /* 0x000000120600780c */ /* 0x000fe20003f25270 */
[----:B------:R-:W-:-:S02]  /*4e90*/  UIADD3.X UR5, URZ, UR23, URZ, UP0, !UPT ;  /* 0x000000173f057290 */ /* 0x000fc400087fe43f */
[----:B------:R-:W-:Y:S01]  /*4ea0*/  UIADD3 UR15, UR8, 0x36200, URZ ;  /* 0x00036200080f7890 */ /* 0x000fe2000fffe03f */
[----:B------:R-:W-:Y:S02]  /*4eb0*/  SEL R14, RZ, 0x1, P1 ;  /* 0x00000001ff0e7807 */ /* 0x000fe40000800000 */
[----:B------:R-:W-:Y:S01]  /*4ec0*/  UMOV UR8, UR14 ;  /* 0x0000000e00087c82 */ /* 0x000fe20008000000 */
[----:B------:R-:W-:Y:S02]  /*4ed0*/  SEL R6, R6, RZ, P1 ;  /* 0x000000ff06067207 */ /* 0x000fe40000800000 */
[----:B------:R-:W-:Y:S01]  /*4ee0*/  LOP3.LUT R5, R5, R14, RZ, 0x3c, !PT ;  /* 0x0000000e05057212 */ /* 0x000fe200078e3cff */
[----:B------:R0:W-:Y:S02]  /*4ef0*/  UTMALDG.3D [UR8], [UR4], desc[UR6] ;  /* 0x00000608040075b4 */ /* 0x0001e40008011000 */
[----:B0-----:R-:W-:Y:S01]  /*4f00*/  UMOV UR8, UR15 ;  /* 0x0000000f00087c82 */ /* 0x001fe20008000000 */
[----:B------:R-:W-:-:S02]  /*4f10*/  UMOV UR11, UR19 ;  /* 0x00000013000b7c82 */ /* 0x000fc40008000000 */
[----:B------:R0:W-:Y:S02]  /*4f20*/  UTMALDG.3D [UR8], [UR24], desc[UR6] ;  /* 0x00000608180075b4 */ /* 0x0001e40008011000 */
[----:B0-----:R-:W-:Y:S05]  /*4f30*/  @P3 BRA `(.L_x_82) ;  /* 0xfffffffc00483947 */ /* 0x001fea000383ffff */
.L_x_78:
[----:B------:R-:W-:Y:S05]  /*4f40*/  BSYNC B1 ;  /* 0x0000000000017941 */ /* 0x000fea0003800000 */
.L_x_77:
[----:B------:R-:W-:Y:S01]  /*4f50*/  LOP3.LUT P3, RZ, R13, 0xff, RZ, 0xc0, !PT ;  /* 0x000000ff0dff7812 */ /* 0x000fe2000786c0ff */
[----:B------:R-:W-:Y:S01]  /*4f60*/  IMAD.IADD R12, R3, 0x1, R12 ;  /* 0x00000001030c7824 */ /* 0x000fe200078e020c */
[----:B------:R-:W-:Y:S01]  /*4f70*/  IADD3 R16, P4, R16, UR20, RZ ;  /* 0x0000001410107c10 */ /* 0x000fe2000ff9e0ff */
[----:B------:R-:W-:Y:S01]  /*4f80*/  ULDC.64 UR4, c[0x0][0x650] ;  /* 0x0001940000047ab9 */ /* 0x000fe20000000a00 */
[----:B------:R-:W-:Y:S01]  /*4f90*/  BSSY B1, `(.L_x_83) ;  /* 0x000006a000017945 */ /* 0x000fe20003800000 */
[----:B------:R-:W-:Y:S01]  /*4fa0*/  IMAD.MOV.U32 R9, RZ, RZ, -0x1 ;  /* 0xffffffffff097424 */ /* 0x000fe200078e00ff */
[----:B------:R-:W-:Y:S01]  /*4fb0*/  ISETP.GT.U32.AND P1, PT, R12, 0x11, PT ;  /* 0x000000110c00780c */ /* 0x000fe20003f24070 */
[----:B------:R-:W-:Y:S01]  /*4fc0*/  IMAD.MOV.U32 R8, RZ, RZ, -0x1 ;  /* 0xffffffffff087424 */ /* 0x000fe200078e00ff */
[----:B------:R-:W-:Y:S02]  /*4fd0*/  IADD3.X R17, R17, UR13, RZ, P4, !PT ;  /* 0x0000000d11117c10 */ /* 0x000fe4000a7fe4ff */
[----:B------:R-:W-:-:S02]  /*4fe0*/  ISETP.LT.U32.AND P1, PT, R3, 0x12, P1 ;  /* 0x000000120300780c */ /* 0x000fc40000f21070 */
[----:B------:R-:W-:Y:S01]  /*4ff0*/  PRMT R13, RZ, 0x7610, R13 ;  /* 0x00007610ff0d7816 */ /* 0x000fe2000000000d */
[----:B------:R-:W0:Y:S01]  /*5000*/  @P3 S2R R5, SR_CgaCtaId ;  /* 0x0000000000053919 */ /* 0x000e220000008800 */
[----:B------:R-:W-:-:S04]  /*5010*/  @P3 MOV R4, 0x400 ;  /* 0x0000040000043802 */ /* 0x000fc80000000f00 */
[----:B0-----:R-:W-:Y:S01]  /*5020*/  @P3 LEA R6, R5, R4, 0x18 ;  /* 0x0000000405063211 */ /* 0x001fe200078ec0ff */
[----:B------:R-:W-:-:S03]  /*5030*/  IMAD.WIDE.U32 R4, R12, 0x38e38e39, RZ ;  /* 0x38e38e390c047825 */ /* 0x000fc600078e00ff */
[----:B------:R0:W-:Y:S01]  /*5040*/  @P3 SYNCS.ARRIVE.TRANS64.A1T0 RZ, [R6+URZ+0x138], RZ ;  /* 0x000138ff06ff39a7 */ /* 0x0001e2000810003f */
[----:B------:R-:W-:Y:S02]  /*5050*/  ISETP.GE.U32.AND P3, PT, R3, 0x12, PT ;  /* 0x000000120300780c */ /* 0x000fe40003f66070 */
[----:B------:R-:W-:Y:S02]  /*5060*/  SHF.R.U32.HI R7, RZ, 0x2, R5 ;  /* 0x00000002ff077819 */ /* 0x000fe40000011605 */
[----:B------:R-:W-:Y:S02]  /*5070*/  SEL R5, RZ, 0x1, !P1 ;  /* 0x00000001ff057807 */ /* 0x000fe40004800000 */
[----:B------:R-:W-:Y:S01]  /*5080*/  ISETP.GE.U32.AND P1, PT, R16, UR4, PT ;  /* 0x0000000410007c0c */ /* 0x000fe2000bf26070 */
[----:B------:R-:W-:Y:S01]  /*5090*/  IMAD R12, R7, -0x12, R12 ;  /* 0xffffffee070c7824 */ /* 0x000fe200078e020c */
[----:B------:R-:W-:Y:S02]  /*50a0*/  LOP3.LUT R0, R0, R5, RZ, 0x3c, !PT ;  /* 0x0000000500007212 */ /* 0x000fe400078e3cff */
[----:B------:R-:W-:-:S02]  /*50b0*/  ISETP.GE.U32.AND.EX P1, PT, R17, UR5, PT, P1 ;  /* 0x0000000511007c0c */ /* 0x000fc4000bf26110 */
[----:B------:R-:W-:Y:S02]  /*50c0*/  PRMT R4, RZ, 0x7610, R4 ;  /* 0x00007610ff047816 */ /* 0x000fe40000000004 */
[----:B------:R-:W-:Y:S01]  /*50d0*/  @P3 LOP3.LUT R0, R0, 0x1, R7, 0x78, !PT ;  /* 0x0000000100003812 */ /* 0x000fe200078e7807 */
[----:B------:R-:W-:-:S08]  /*50e0*/  IMAD.MOV.U32 R7, RZ, RZ, -0x1 ;  /* 0xffffffffff077424 */ /* 0x000fd000078e00ff */
[----:B0-----:R-:W-:Y:S05]  /*50f0*/  @P1 BRA `(.L_x_84) ;  /* 0x00000004004c1947 */ /* 0x001fea0003800000 */
[----:B------:R-:W-:Y:S01]  /*5100*/  ULDC.64 UR4, c[0x0][0x628] ;  /* 0x00018a0000047ab9 */ /* 0x000fe20000000a00 */
[----:B------:R-:W0:Y:S01]  /*5110*/  S2R R15, SR_CTAID.X ;  /* 0x00000000000f7919 */ /* 0x000e220000002500 */
[----:B------:R-:W-:Y:S01]  /*5120*/  ISETP.NE.U32.AND P1, PT, RZ, UR4, PT ;  /* 0x00000004ff007c0c */ /* 0x000fe2000bf25070 */
[----:B------:R-:W-:Y:S01]  /*5130*/  ULDC UR7, c[0x0][0x630] ;  /* 0x00018c0000077ab9 */ /* 0x000fe20000000800 */
[----:B------:R-:W-:Y:S01]  /*5140*/  IMAD.MOV.U32 R4, RZ, RZ, R16 ;  /* 0x000000ffff047224 */ /* 0x000fe200078e0010 */
[----:B------:R-:W1:Y:S01]  /*5150*/  S2R R14, SR_CTAID.Y ;  /* 0x00000000000e7919 */ /* 0x000e620000002600 */
[----:B------:R-:W-:Y:S01]  /*5160*/  ISETP.NE.AND.EX P1, PT, RZ, UR5, PT, P1 ;  /* 0x00000005ff007c0c */ /* 0x000fe2000bf25310 */
[----:B------:R-:W-:-:S12]  /*5170*/  IMAD.MOV.U32 R5, RZ, RZ, R17 ;  /* 0x000000ffff057224 */ /* 0x000fd800078e0011 */
[----:B------:R-:W-:Y:S05]  /*5180*/  @!P1 BRA `(.L_x_85) ;  /* 0x0000000000289947 */ /* 0x000fea0003800000 */
[----:B------:R-:W-:Y:S02]  /*5190*/  ULDC UR6, c[0x0][0x634] ;  /* 0x00018d0000067ab9 */ /* 0x000fe40000000800 */
[----:B------:R-:W-:-:S05]  /*51a0*/  IADD3 R9, P1, R16, UR6, RZ ;  /* 0x0000000610097c10 */ /* 0x000fca000ff3e0ff */
[----:B------:R-:W-:-:S04]  /*51b0*/  IMAD.X R21, RZ, RZ, R17, P1 ;  /* 0x000000ffff157224 */ /* 0x000fc800008e0611 */
[----:B------:R-:W-:-:S04]  /*51c0*/  IMAD.WIDE.U32 R6, R21, UR4, RZ ;  /* 0x0000000415067c25 */ /* 0x000fc8000f8e00ff */
[----:B------:R-:W-:-:S04]  /*51d0*/  IMAD.WIDE.U32 R6, P1, R9, UR5, R6 ;  /* 0x0000000509067c25 */ /* 0x000fc8000f820006 */
[----:B------:R-:W-:-:S04]  /*51e0*/  IMAD.WIDE.U32 R8, R9, UR4, RZ ;  /* 0x0000000409087c25 */ /* 0x000fc8000f8e00ff */
[----:B------:R-:W-:Y:S01]  /*51f0*/  IMAD.X R5, RZ, RZ, RZ, P1 ;  /* 0x000000ffff057224 */ /* 0x000fe200008e06ff */
[----:B------:R-:W-:Y:S01]  /*5200*/  IADD3 RZ, P1, R9, R6, RZ ;  /* 0x0000000609ff7210 */ /* 0x000fe20007f3e0ff */
[----:B------:R-:W-:-:S04]  /*5210*/  IMAD.MOV.U32 R4, RZ, RZ, R7 ;  /* 0x000000ffff047224 */ /* 0x000fc800078e0007 */
[----:B------:R-:W-:-:S08]  /*5220*/  IMAD.WIDE.U32.X R4, R21, UR5, R4, P1 ;  /* 0x0000000515047c25 */ /* 0x000fd000088e0404 */
.L_x_85:
[--C-:B------:R-:W-:Y:S01]  /*5230*/  SHF.R.U64 R8, R4, UR7, R5.reuse ;  /* 0x0000000704087c19 */ /* 0x100fe20008001205 */
[----:B------:R-:W-:Y:S01]  /*5240*/  ULDC.64 UR4, c[0x0][0x620] ;  /* 0x0001880000047ab9 */ /* 0x000fe20000000a00 */
[----:B------:R-:W-:Y:S01]  /*5250*/  SHF.R.U32.HI R4, RZ, UR7, R5 ;  /* 0x00000007ff047c19 */ /* 0x000fe20008011605 */
[----:B------:R-:W2:Y:S01]  /*5260*/  LDC R24, c[0x0][0x144] ;  /* 0x00005100ff187b82 */ /* 0x000ea20000000800 */
[----:B------:R-:W-:Y:S01]  /*5270*/  IADD3 R7, P1, RZ, -R8, RZ ;  /* 0x80000008ff077210 */ /* 0x000fe20007f3e0ff */
[----:B------:R-:W-:Y:S01]  /*5280*/  ULDC.64 UR8, c[0x0][0x640] ;  /* 0x0001900000087ab9 */ /* 0x000fe20000000a00 */
[----:B0-----:R-:W-:Y:S01]  /*5290*/  I2FP.F32.U32 R9, R15 ;  /* 0x0000000f00097245 */ /* 0x001fe20000201000 */
[----:B------:R-:W-:Y:S02]  /*52a0*/  ULDC UR6, c[0x0][0x608] ;  /* 0x0001820000067ab9 */ /* 0x000fe40000000800 */
[----:B------:R-:W-:Y:S01]  /*52b0*/  IMAD.X R4, RZ, RZ, ~R4, P1 ;  /* 0x000000ffff047224 */ /* 0x000fe200008e0e04 */
[----:B------:R-:W-:Y:S01]  /*52c0*/  ISETP.NE.U32.AND P1, PT, RZ, UR8, PT ;  /* 0x00000008ff007c0c */ /* 0x000fe2000bf25070 */
[----:B------:R-:W0:Y:S02]  /*52d0*/  LDC R21, c[0x0][0x148] ;  /* 0x00005200ff157b82 */ /* 0x000e240000000800 */
[----:B------:R-:W-:Y:S01]  /*52e0*/  IMAD R6, R4, UR4, RZ ;  /* 0x0000000404067c24 */ /* 0x000fe2000f8e02ff */
[----:B------:R-:W-:Y:S01]  /*52f0*/  ISETP.NE.AND.EX P1, PT, RZ, UR9, PT, P1 ;  /* 0x00000009ff007c0c */ /* 0x000fe2000bf25310 */
[----:B------:R-:W-:Y:S01]  /*5300*/  IMAD.WIDE.U32 R4, R7, UR4, R16 ;  /* 0x0000000407047c25 */ /* 0x000fe2000f8e0010 */
[----:B------:R-:W-:-:S03]  /*5310*/  ULDC UR4, c[0x0][0x150] ;  /* 0x0000540000047ab9 */ /* 0x000fc60000000800 */
[----:B------:R-:W-:Y:S02]  /*5320*/  IMAD R7, R7, UR5, R6 ;  /* 0x0000000507077c24 */ /* 0x000fe4000f8e0206 */
[----:B------:R-:W-:Y:S01]  /*5330*/  FMUL R6, R9, UR4 ;  /* 0x0000000409067c20 */ /* 0x000fe20008400000 */
[----:B------:R-:W-:Y:S01]  /*5340*/  ULDC UR4, c[0x0][0x618] ;  /* 0x0001860000047ab9 */ /* 0x000fe20000000800 */
[----:B------:R-:W-:Y:S01]  /*5350*/  ULDC UR5, c[0x0][0x154] ;  /* 0x0000550000057ab9 */ /* 0x000fe20000000800 */
[----:B------:R-:W-:-:S03]  /*5360*/  IMAD.IADD R5, R5, 0x1, R7 ;  /* 0x0000000105057824 */ /* 0x000fc600078e0207 */
[----:B------:R-:W3:Y:S02]  /*5370*/  F2I.U32.TRUNC.NTZ R6, R6 ;  /* 0x0000000600067305 */ /* 0x000ee4000020f000 */
[----:B------:R-:W-:Y:S02]  /*5380*/  SHF.R.U64 R9, R4, UR4, R5 ;  /* 0x0000000404097c19 */ /* 0x000fe40008001205 */
[----:B-1----:R-:W-:-:S05]  /*5390*/  I2FP.F32.U32 R4, R14 ;  /* 0x0000000e00047245 */ /* 0x002fca0000201000 */
[----:B------:R-:W-:Y:S01]  /*53a0*/  FMUL R22, R4, UR5 ;  /* 0x0000000504167c20 */ /* 0x000fe20008400000 */
[----:B------:R-:W-:Y:S01]  /*53b0*/  SHF.R.U32.HI R4, RZ, UR4, R5 ;  /* 0x00000004ff047c19 */ /* 0x000fe20008011605 */
[----:B------:R-:W-:-:S03]  /*53c0*/  ULDC UR4, c[0x0][0x658] ;  /* 0x0001960000047ab9 */ /* 0x000fc60000000800 */
[--C-:B------:R-:W-:Y:S01]  /*53d0*/  SHF.R.U64 R20, R9, UR6, R4.reuse ;  /* 0x0000000609147c19 */ /* 0x100fe20008001204 */
[----:B------:R-:W1:Y:S01]  /*53e0*/  F2I.U32.TRUNC.NTZ R22, R22 ;  /* 0x0000001600167305 */ /* 0x000e62000020f000 */
[----:B------:R-:W-:Y:S01]  /*53f0*/  SHF.R.U32.HI R5, RZ, UR6, R4 ;  /* 0x00000006ff057c19 */ /* 0x000fe20008011604 */
[----:B---3--:R-:W-:-:S03]  /*5400*/  IMAD.MOV R6, RZ, RZ, -R6 ;  /* 0x000000ffff067224 */ /* 0x008fc600078e0a06 */
[----:B------:R-:W-:Y:S01]  /*5410*/  SHF.R.U64 R18, R20, UR4, R5 ;  /* 0x0000000414127c19 */ /* 0x000fe20008001205 */
[----:B--2---:R-:W-:Y:S01]  /*5420*/  IMAD R15, R24, R6, R15 ;  /* 0x00000006180f7224 */ /* 0x004fe200078e020f */
[----:B------:R-:W-:-:S03]  /*5430*/  SHF.R.U32.HI R23, RZ, UR4, R5 ;  /* 0x00000004ff177c19 */ /* 0x000fc60008011605 */
[----:B------:R-:W-:Y:S02]  /*5440*/  IMAD.MOV.U32 R4, RZ, RZ, R18 ;  /* 0x000000ffff047224 */ /* 0x000fe400078e0012 */
[----:B------:R-:W-:Y:S01]  /*5450*/  IMAD.MOV.U32 R5, RZ, RZ, R23 ;  /* 0x000000ffff057224 */ /* 0x000fe200078e0017 */
[----:B-1----:R-:W-:Y:S06]  /*5460*/  @!P1 BRA `(.L_x_86) ;  /* 0x0000000000289947 */ /* 0x002fec0003800000 */
[----:B------:R-:W-:Y:S02]  /*5470*/  ULDC UR4, c[0x0][0x64c] ;  /* 0x0001930000047ab9 */ /* 0x000fe40000000800 */
[----:B------:R-:W-:-:S05]  /*5480*/  IADD3 R5, P1, R18, UR4, RZ ;  /* 0x0000000412057c10 */ /* 0x000fca000ff3e0ff */
[----:B------:R-:W-:-:S04]  /*5490*/  IMAD.X R23, RZ, RZ, R23, P1 ;  /* 0x000000ffff177224 */ /* 0x000fc800008e0617 */
[----:B------:R-:W-:-:S04]  /*54a0*/  IMAD.WIDE.U32 R6, R23, UR8, RZ ;  /* 0x0000000817067c25 */ /* 0x000fc8000f8e00ff */
[----:B------:R-:W-:-:S04]  /*54b0*/  IMAD.WIDE.U32 R6, P1, R5, UR9, R6 ;  /* 0x0000000905067c25 */ /* 0x000fc8000f820006 */
[----:B------:R-:W-:-:S04]  /*54c0*/  IMAD.WIDE.U32 R4, R5, UR8, RZ ;  /* 0x0000000805047c25 */ /* 0x000fc8000f8e00ff */
[----:B------:R-:W-:Y:S01]  /*54d0*/  IMAD.MOV.U32 R4, RZ, RZ, R7 ;  /* 0x000000ffff047224 */ /* 0x000fe200078e0007 */
[----:B------:R-:W-:Y:S01]  /*54e0*/  IADD3 RZ, P3, R5, R6, RZ ;  /* 0x0000000605ff7210 */ /* 0x000fe20007f7e0ff */
[----:B------:R-:W-:-:S04]  /*54f0*/  IMAD.X R5, RZ, RZ, RZ, P1 ;  /* 0x000000ffff057224 */ /* 0x000fc800008e06ff */
[----:B------:R-:W-:-:S08]  /*5500*/  IMAD.WIDE.U32.X R4, R23, UR9, R4, P3 ;  /* 0x0000000917047c25 */ /* 0x000fd000098e0404 */
.L_x_86:
[----:B------:R-:W-:Y:S01]  /*5510*/  ISETP.NE.AND P1, PT, R2, 0x1, PT ;  /* 0x000000010200780c */ /* 0x000fe20003f25270 */
[----:B------:R-:W-:Y:S01]  /*5520*/  ULDC UR4, c[0x0][0x648] ;  /* 0x0001920000047ab9 */ /* 0x000fe20000000800 */
[----:B------:R-:W-:Y:S01]  /*5530*/  LOP3.LUT R20, R20, UR17, RZ, 0xc0, !PT ;  /* 0x0000001114147c12 */ /* 0x000fe2000f8ec0ff */
[----:B------:R-:W-:Y:S01]  /*5540*/  IMAD.MOV R22, RZ, RZ, -R22 ;  /* 0x000000ffff167224 */ /* 0x000fe200078e0a16 */
[----:B------:R-:W-:Y:S01]  /*5550*/  SHF.R.U64 R5, R4, UR4, R5 ;  /* 0x0000000404057c19 */ /* 0x000fe20008001205 */
[----:B------:R-:W-:Y:S01]  /*5560*/  ULDC UR4, c[0x0][0x638] ;  /* 0x00018e0000047ab9 */ /* 0x000fe20000000800 */
[----:B------:R-:W-:Y:S01]  /*5570*/  LOP3.LUT R9, R9, UR16, RZ, 0xc0, !PT ;  /* 0x0000001009097c12 */ /* 0x000fe2000f8ec0ff */
[----:B------:R-:W-:Y:S01]  /*5580*/  ULDC UR5, c[0x0][0x610] ;  /* 0x0001840000057ab9 */ /* 0x000fe20000000800 */
[----:B------:R-:W-:Y:S02]  /*5590*/  IMAD.MOV.U32 R4, RZ, RZ, 0x1 ;  /* 0x00000001ff047424 */ /* 0x000fe400078e00ff */
[----:B------:R-:W-:-:S02]  /*55a0*/  IMAD.MOV R7, RZ, RZ, -R5 ;  /* 0x000000ffff077224 */ /* 0x000fc400078e0a05 */
[----:B------:R-:W-:Y:S02]  /*55b0*/  IMAD R20, R5, UR18, R20 ;  /* 0x0000001205147c24 */ /* 0x000fe4000f8e0214 */
[----:B0-----:R-:W-:Y:S02]  /*55c0*/  @P1 IMAD R15, R21, R22, R14 ;  /* 0x00000016150f1224 */ /* 0x001fe400078e020e */
[----:B------:R-:W-:Y:S01]  /*55d0*/  IMAD R18, R7, UR4, R18 ;  /* 0x0000000407127c24 */ /* 0x000fe2000f8e0212 */
[----:B------:R-:W-:Y:S01]  /*55e0*/  ULDC UR4, c[0x0][0x600] ;  /* 0x0001800000047ab9 */ /* 0x000fe20000000800 */
[----:B------:R-:W-:Y:S02]  /*55f0*/  IMAD R15, R20, UR5, R15 ;  /* 0x00000005140f7c24 */ /* 0x000fe4000f8e020f */
[----:B------:R-:W-:-:S05]  /*5600*/  IMAD R18, R18, UR4, R9 ;  /* 0x0000000412127c24 */ /* 0x000fca000f8e0209 */
[----:B------:R-:W-:Y:S02]  /*5610*/  SEL R9, R18, R15, !P1 ;  /* 0x0000000f12097207 */ /* 0x000fe40004800000 */
[----:B------:R-:W-:-:S07]  /*5620*/  SEL R7, R15, R18, !P1 ;  /* 0x000000120f077207 */ /* 0x000fce0004800000 */
.L_x_84:
[----:B------:R-:W-:Y:S05]  /*5630*/  BSYNC B1 ;  /* 0x0000000000017941 */ /* 0x000fea0003800000 */
.L_x_83:
[----:B------:R-:W-:-:S13]  /*5640*/  LOP3.LUT P1, RZ, R4, 0xff, RZ, 0xc0, !PT ;  /* 0x000000ff04ff7812 */ /* 0x000fda000782c0ff */
[----:B------:R-:W-:Y:S05]  /*5650*/  @P1 BRA `(.L_x_87) ;  /* 0xfffffff4004c1947 */ /* 0x000fea000383ffff */
[----:B------:R-:W-:Y:S05]  /*5660*/  BSYNC B0 ;  /* 0x0000000000007941 */ /* 0x000fea0003800000 */
.L_x_75:
[----:B------:R-:W-:-:S03]  /*5670*/  UMOV UR4, 0xffffffff ;  /* 0xffffffff00047882 */ /* 0x000fc60000000000 */
[----:B------:R-:W-:Y:S05]  /*5680*/  BRA.DIV UR4, `(.L_x_88) ;  /* 0x0000000e04107947 */ /* 0x000fea000b800000 */
[----:B------:R-:W-:-:S13]  /*5690*/  ELECT P6, URZ, PT ;  /* 0x00000000003f782f */ /* 0x000fda00038c0000 */
.L_x_116:
[----:B------:R-:W-:Y:S04]  /*56a0*/  BSSY B0, `(.L_x_89) ;  /* 0x00000a9000007945 */ /* 0x000fe80003800000 */
[----:B------:R-:W-:Y:S05]  /*56b0*/  @!P6 BRA `(.L_x_90) ;  /* 0x00000008009ce947 */ /* 0x000fea0003800000 */
[----:B------:R-:W-:-:S04]  /*56c0*/  LOP3.LUT R19, R19, 0x2, RZ, 0xfc, !PT ;  /* 0x0000000213137812 */ /* 0x000fc800078efcff */
[----:B------:R-:W-:-:S13]  /*56d0*/  ISETP.NE.AND P0, PT, R19, 0x3, PT ;  /* 0x000000031300780c */ /* 0x000fda0003f05270 */
[----:B------:R-:W-:Y:S05]  /*56e0*/  @!P0 BRA `(.L_x_91) ;  /* 0x0000000000048947 */ /* 0x000fea0003800000 */
[----:B------:R-:W-:Y:S01]  /*56f0*/  BPT.TRAP 0x1 ;  /* 0x000000040000795c */ /* 0x000fe20000300000 */
.L_x_91:
[----:B------:R-:W0:Y:S01]  /*5700*/  S2R R3, SR_CgaCtaId ;  /* 0x0000000000037919 */ /* 0x000e220000008800 */
[----:B------:R-:W-:-:S04]  /*5710*/  MOV R2, 0x400 ;  /* 0x0000040000027802 */ /* 0x000fc80000000f00 */
[----:B0-----:R-:W-:Y:S02]  /*5720*/  LEA R3, R3, R2, 0x18 ;  /* 0x0000000203037211 */ /* 0x001fe400078ec0ff */
[----:B------:R-:W-:-:S03]  /*5730*/  SHF.L.U32 R2, R0, 0x1f, RZ ;  /* 0x0000001f00027819 */ /* 0x000fc600000006ff */
[----:B------:R-:W-:-:S04]  /*5740*/  VIADD R3, R3, 0x90 ;  /* 0x0000009003037836 */ /* 0x000fc80000000000 */
[C---:B------:R-:W-:Y:S02]  /*5750*/  IMAD R7, R12.reuse, 0x8, R3 ;  /* 0x000000080c077824 */ /* 0x040fe400078e0203 */
[----:B------:R-:W-:Y:S02]  /*5760*/  VIADD R12, R12, 0x1 ;  /* 0x000000010c0c7836 */ /* 0x000fe40000000000 */
[----:B------:R-:W0:Y:S03]  /*5770*/  SYNCS.PHASECHK.TRANS64.TRYWAIT P0, [R7+URZ], R2 ;  /* 0x00000002070075a7 */ /* 0x000e26000800017f */
[----:B------:R-:W-:-:S04]  /*5780*/  ISETP.NE.AND P1, PT, R12, 0x12, PT ;  /* 0x000000120c00780c */ /* 0x000fc80003f25270 */
[----:B------:R-:W-:Y:S02]  /*5790*/  SEL R5, RZ, 0x1, P1 ;  /* 0x00000001ff057807 */ /* 0x000fe40000800000 */
[----:B------:R-:W-:Y:S02]  /*57a0*/  SEL R12, R12, RZ, P1 ;  /* 0x000000ff0c0c7207 */ /* 0x000fe40000800000 */
[----:B------:R-:W-:-:S03]  /*57b0*/  LOP3.LUT R5, R0, R5, RZ, 0x3c, !PT ;  /* 0x0000000500057212 */ /* 0x000fc600078e3cff */
[----:B------:R-:W-:Y:S01]  /*57c0*/  IMAD R9, R12, 0x8, R3 ;  /* 0x000000080c097824 */ /* 0x000fe200078e0203 */
[----:B------:R-:W-:Y:S01]  /*57d0*/  SHF.L.U32 R4, R5, 0x1f, RZ ;  /* 0x0000001f05047819 */ /* 0x000fe200000006ff */
[----:B0-----:R-:W-:Y:S06]  /*57e0*/  @!P0 BRA `(.L_x_92) ;  /* 0x0000000800d88947 */ /* 0x001fec0003800000 */
.L_x_117:
[----:B------:R-:W1:Y:S01]  /*57f0*/  SYNCS.PHASECHK.TRANS64.TRYWAIT P0, [R9+URZ], R4 ;  /* 0x00000004090075a7 */ /* 0x000e62000800017f */
[----:B------:R-:W-:-:S05]  /*5800*/  VIADD R0, R12, 0x1 ;  /* 0x000000010c007836 */ /* 0x000fca0000000000 */
[----:B------:R-:W-:-:S04]  /*5810*/  ISETP.NE.AND P1, PT, R0, 0x12, PT ;  /* 0x000000120000780c */ /* 0x000fc80003f25270 */
[----:B0-----:R-:W-:Y:S02]  /*5820*/  SEL R2, RZ, 0x1, P1 ;  /* 0x00000001ff027807 */ /* 0x001fe40000800000 */
[----:B------:R-:W-:Y:S02]  /*5830*/  SEL R0, R0, RZ, P1 ;  /* 0x000000ff00007207 */ /* 0x000fe40000800000 */
[----:B------:R-:W-:-:S03]  /*5840*/  LOP3.LUT R7, R5, R2, RZ, 0x3c, !PT ;  /* 0x0000000205077212 */ /* 0x000fc600078e3cff */
[----:B------:R-:W-:Y:S01]  /*5850*/  IMAD R6, R0, 0x8, R3 ;  /* 0x0000000800067824 */ /* 0x000fe200078e0203 */
[----:B------:R-:W-:Y:S01]  /*5860*/  SHF.L.U32 R5, R7, 0x1f, RZ ;  /* 0x0000001f07057819 */ /* 0x000fe200000006ff */
[----:B-1----:R-:W-:Y:S06]  /*5870*/  @!P0 BRA `(.L_x_93) ;  /* 0x0000000800c88947 */ /* 0x002fec0003800000 */
.L_x_118:
[----:B------:R-:W1:Y:S01]  /*5880*/  SYNCS.PHASECHK.TRANS64.TRYWAIT P0, [R6+URZ], R5 ;  /* 0x00000005060075a7 */ /* 0x000e62000800017f */
[----:B------:R-:W-:-:S05]  /*5890*/  VIADD R0, R0, 0x1 ;  /* 0x0000000100007836 */ /* 0x000fca0000000000 */
[----:B------:R-:W-:-:S04]  /*58a0*/  ISETP.NE.AND P1, PT, R0, 0x12, PT ;  /* 0x000000120000780c */ /* 0x000fc80003f25270 */
[----:B------:R-:W-:Y:S02]  /*58b0*/  SEL R2, RZ, 0x1, P1 ;  /* 0x00000001ff027807 */ /* 0x000fe40000800000 */
[----:B------:R-:W-:Y:S02]  /*58c0*/  SEL R0, R0, RZ, P1 ;  /* 0x000000ff00007207 */ /* 0x000fe40000800000 */
[----:B------:R-:W-:-:S03]  /*58d0*/  LOP3.LUT R7, R7, R2, RZ, 0x3c, !PT ;  /* 0x0000000207077212 */ /* 0x000fc600078e3cff */
[----:B0-----:R-:W-:Y:S01]  /*58e0*/  IMAD R9, R0, 0x8, R3 ;  /* 0x0000000800097824 */ /* 0x001fe200078e0203 */
[----:B------:R-:W-:Y:S01]  /*58f0*/  SHF.L.U32 R4, R7, 0x1f, RZ ;  /* 0x0000001f07047819 */ /* 0x000fe200000006ff */
[----:B-1----:R-:W-:Y:S06]  /*5900*/  @!P0 BRA `(.L_x_94) ;  /* 0x0000000800b88947 */ /* 0x002fec0003800000 */
.L_x_119:
        /* <DEDUP_REMOVED lines=9> */
.L_x_120:
        /* <DEDUP_REMOVED lines=9> */
.L_x_121:
        /* <DEDUP_REMOVED lines=9> */
.L_x_122:
        /* <DEDUP_REMOVED lines=9> */
.L_x_123:
        /* <DEDUP_REMOVED lines=9> */
.L_x_124:
        /* <DEDUP_REMOVED lines=9> */
.L_x_125:
        /* <DEDUP_REMOVED lines=9> */
.L_x_126:
        /* <DEDUP_REMOVED lines=9> */
.L_x_127:
        /* <DEDUP_REMOVED lines=9> */
.L_x_128:
        /* <DEDUP_REMOVED lines=9> */
.L_x_129:
        /* <DEDUP_REMOVED lines=9> */
.L_x_130:
        /* <DEDUP_REMOVED lines=9> */
.L_x_131:
        /* <DEDUP_REMOVED lines=9> */
.L_x_132:
[----:B------:R-:W1:Y:S01]  /*6060*/  SYNCS.PHASECHK.TRANS64.TRYWAIT P0, [R6+URZ], R5 ;  /* 0x00000005060075a7 */ /* 0x000e62000800017f */
[----:B------:R-:W-:-:S05]  /*6070*/  VIADD R0, R0, 0x1 ;  /* 0x0000000100007836 */ /* 0x000fca0000000000 */
[----:B------:R-:W-:-:S04]  /*6080*/  ISETP.NE.AND P1, PT, R0, 0x12, PT ;  /* 0x000000120000780c */ /* 0x000fc80003f25270 */
[----:B------:R-:W-:Y:S02]  /*6090*/  SEL R2, RZ, 0x1, P1 ;  /* 0x00000001ff027807 */ /* 0x000fe40000800000 */
[----:B------:R-:W-:Y:S02]  /*60a0*/  SEL R0, R0, RZ, P1 ;  /* 0x000000ff00007207 */ /* 0x000fe40000800000 */
[----:B------:R-:W-:Y:S01]  /*60b0*/  LOP3.LUT R2, R7, R2, RZ, 0x3c, !PT ;  /* 0x0000000207027212 */ /* 0x000fe200078e3cff */
[----:B-1----:R-:W-:Y:S06]  /*60c0*/  @!P0 BRA `(.L_x_108) ;  /* 0x0000000400e08947 */ /* 0x002fec0003800000 */
.L_x_133:
[----:B------:R-:W-:Y:S01]  /*60d0*/  IMAD R3, R0, 0x8, R3 ;  /* 0x0000000800037824 */ /* 0x000fe200078e0203 */
[----:B------:R-:W-:-:S07]  /*60e0*/  SHF.L.U32 R0, R2, 0x1f, RZ ;  /* 0x0000001f02007819 */ /* 0x000fce00000006ff */
.L_x_109:
[----:B--2---:R2:W3:Y:S02]  /*60f0*/  SYNCS.PHASECHK.TRANS64.TRYWAIT P0, [R3+URZ], R0 ;  /* 0x00000000030075a7 */ /* 0x0044e4000800017f */
[----:B---3--:R-:W-:Y:S05]  /*6100*/  @!P0 NANOSLEEP.SYNCS 0x989680 ;  /* 0x009896800000895d */ /* 0x008fea0003900000 */
[----:B------:R-:W3:Y:S02]  /*6110*/  @!P0 SYNCS.PHASECHK.TRANS64 P0, [R3+URZ], R0 ;  /* 0x00000000030085a7 */ /* 0x000ee4000800007f */
[----:B---3--:R-:W-:Y:S05]  /*6120*/  @!P0 BRA `(.L_x_109) ;  /* 0xfffffffc00f08947 */ /* 0x008fea000383ffff */
.L_x_90:
[----:B------:R-:W-:Y:S05]  /*6130*/  BSYNC B0 ;  /* 0x0000000000007941 */ /* 0x000fea0003800000 */
.L_x_89:
[----:B------:R-:W-:Y:S05]  /*6140*/  EXIT ;  /* 0x000000000000794d */ /* 0x000fea0003800000 */
.L_x_18:
[----:B---3--:R3:W4:Y:S02]  /*6150*/  SYNCS.PHASECHK.TRANS64.TRYWAIT P1, [R3+URZ], R0 ;  /* 0x00000000030075a7 */ /* 0x008724000802017f */
[----:B----4-:R-:W-:Y:S05]  /*6160*/  @!P1 NANOSLEEP.SYNCS 0x989680 ;  /* 0x009896800000995d */ /* 0x010fea0003900000 */
[----:B------:R-:W4:Y:S02]  /*6170*/  @!P1 SYNCS.PHASECHK.TRANS64 P1, [R3+URZ], R0 ;  /* 0x00000000030095a7 */ /* 0x000f24000802007f */
[----:B----4-:R-:W-:Y:S05]  /*6180*/  @!P1 BRA `(.L_x_18) ;  /* 0xfffffffc00f09947 */ /* 0x010fea000383ffff */
[----:B------:R-:W-:Y:S05]  /*6190*/  BRA `(.L_x_17) ;  /* 0xffffffb000987947 */ /* 0x000fea000383ffff */
.L_x_23:
[----:B-1----:R-:W-:-:S04]  /*61a0*/  IMAD.U32 R5, RZ, RZ, UR4 ;  /* 0x00000004ff057e24 */ /* 0x002fc8000f8e00ff */
[----:B------:R1:W2:Y:S03]  /*61b0*/  SYNCS.PHASECHK.TRANS64.TRYWAIT P1, [R5+URZ], R4 ;  /* 0x00000004050075a7 */ /* 0x0002a6000802017f */
[----:B--2---:R-:W-:Y:S05]  /*61c0*/  @!P1 NANOSLEEP.SYNCS 0x989680 ;  /* 0x009896800000995d */ /* 0x004fea0003900000 */
[----:B------:R-:W2:Y:S02]  /*61d0*/  @!P1 SYNCS.PHASECHK.TRANS64 P1, [R5+URZ], R4 ;  /* 0x00000004050095a7 */ /* 0x000ea4000802007f */
[----:B--2---:R-:W-:Y:S05]  /*61e0*/  @!P1 BRA `(.L_x_23) ;  /* 0xfffffffc00ec9947 */ /* 0x004fea000383ffff */
[----:B------:R-:W-:Y:S05]  /*61f0*/  BRA `(.L_x_22) ;  /* 0xffffffb400447947 */ /* 0x000fea000383ffff */
.L_x_76:
[----:B------:R-:W-:Y:S01]  /*6200*/  BSSY B1, `(.L_x_110) ;  /* 0x0000006000017945 */ /* 0x000fe20003800000 */
[----:B------:R-:W-:-:S07]  /*6210*/  IMAD.MOV.U32 R15, RZ, RZ, -0x1 ;  /* 0xffffffffff0f7424 */ /* 0x000fce00078e00ff */
[----:B------:R-:W-:Y:S05]  /*6220*/  WARPSYNC.COLLECTIVE R15, `(.L_x_111) ;  /* 0x000000000f0c7348 */ /* 0x000fea0003c00000 */
[----:B------:R-:W-:Y:S02]  /*6230*/  ELECT P6, UR62, PT ;  /* 0x00000000003e782f */ /* 0x000fe400038c0000 */
[----:B------:R-:W-:Y:S01]  /*6240*/  MOV R14, UR62 ;  /* 0x0000003e000e7c02 */ /* 0x000fe20008000f00 */
[----:B------:R-:W-:Y:S10]  /*6250*/  ENDCOLLECTIVE ;  /* 0x000000000000791b */ /* 0x000ff40003800000 */
.L_x_111:
[----:B------:R-:W-:Y:S05]  /*6260*/  BSYNC B1 ;  /* 0x0000000000017941 */ /* 0x000fea0003800000 */
.L_x_110:
[----:B------:R-:W-:Y:S05]  /*6270*/  BRA `(.L_x_112) ;  /* 0xffffffe800507947 */ /* 0x000fea000383ffff */
.L_x_79:
[----:B0-----:R0:W1:Y:S02]  /*6280*/  SYNCS.PHASECHK.TRANS64.TRYWAIT P1, [R14+URZ+0x90], R7 ;  /* 0x000090070e0075a7 */ /* 0x001064000802017f */
[----:B-1----:R-:W-:Y:S05]  /*6290*/  @!P1 NANOSLEEP.SYNCS 0x989680 ;  /* 0x009896800000995d */ /* 0x002fea0003900000 */
[----:B------:R-:W1:Y:S02]  /*62a0*/  @!P1 SYNCS.PHASECHK.TRANS64 P1, [R14+URZ+0x90], R7 ;  /* 0x000090070e0095a7 */ /* 0x000e64000802007f */
[----:B-1----:R-:W-:Y:S05]  /*62b0*/  @!P1 BRA `(.L_x_79) ;  /* 0xfffffffc00f09947 */ /* 0x002fea000383ffff */
[----:B------:R-:W-:Y:S05]  /*62c0*/  BRA `(.L_x_113) ;  /* 0xffffffe800847947 */ /* 0x000fea000383ffff */
.L_x_88:
[----:B------:R-:W-:Y:S01]  /*62d0*/  BSSY B0, `(.L_x_114) ;  /* 0x0000006000007945 */ /* 0x000fe20003800000 */
[----:B------:R-:W-:-:S07]  /*62e0*/  IMAD.MOV.U32 R15, RZ, RZ, -0x1 ;  /* 0xffffffffff0f7424 */ /* 0x000fce00078e00ff */
[----:B------:R-:W-:Y:S05]  /*62f0*/  WARPSYNC.COLLECTIVE R15, `(.L_x_115) ;  /* 0x000000000f0c7348 */ /* 0x000fea0003c00000 */
[----:B------:R-:W-:Y:S02]  /*6300*/  ELECT P6, UR62, PT ;  /* 0x00000000003e782f */ /* 0x000fe400038c0000 */
[----:B------:R-:W-:Y:S01]  /*6310*/  MOV R14, UR62 ;  /* 0x0000003e000e7c02 */ /* 0x000fe20008000f00 */
[----:B------:R-:W-:Y:S10]  /*6320*/  ENDCOLLECTIVE ;  /* 0x000000000000791b */ /* 0x000ff40003800000 */
.L_x_115:
[----:B------:R-:W-:Y:S05]  /*6330*/  BSYNC B0 ;  /* 0x0000000000007941 */ /* 0x000fea0003800000 */
.L_x_114:
[----:B------:R-:W-:Y:S05]  /*6340*/  BRA `(.L_x_116) ;  /* 0xfffffff000d47947 */ /* 0x000fea000383ffff */
.L_x_92:
[----:B0-----:R0:W1:Y:S02]  /*6350*/  SYNCS.PHASECHK.TRANS64.TRYWAIT P0, [R7+URZ], R2 ;  /* 0x00000002070075a7 */ /* 0x001064000800017f */
[----:B-1----:R-:W-:Y:S05]  /*6360*/  @!P0 NANOSLEEP.SYNCS 0x989680 ;  /* 0x009896800000895d */ /* 0x002fea0003900000 */
[----:B------:R-:W1:Y:S02]  /*6370*/  @!P0 SYNCS.PHASECHK.TRANS64 P0, [R7+URZ], R2 ;  /* 0x00000002070085a7 */ /* 0x000e64000800007f */
[----:B-1----:R-:W-:Y:S05]  /*6380*/  @!P0 BRA `(.L_x_92) ;  /* 0xfffffffc00f08947 */ /* 0x002fea000383ffff */
[----:B------:R-:W-:Y:S05]  /*6390*/  BRA `(.L_x_117) ;  /* 0xfffffff400147947 */ /* 0x000fea000383ffff */
.L_x_93:
[----:B0-----:R0:W1:Y:S02]  /*63a0*/  SYNCS.PHASECHK.TRANS64.TRYWAIT P0, [R9+URZ], R4 ;  /* 0x00000004090075a7 */ /* 0x001064000800017f */
[----:B-1----:R-:W-:Y:S05]  /*63b0*/  @!P0 NANOSLEEP.SYNCS 0x989680 ;  /* 0x009896800000895d */ /* 0x002fea0003900000 */
[----:B------:R-:W1:Y:S02]  /*63c0*/  @!P0 SYNCS.PHASECHK.TRANS64 P0, [R9+URZ], R4 ;  /* 0x00000004090085a7 */ /* 0x000e64000800007f */
[----:B-1----:R-:W-:Y:S05]  /*63d0*/  @!P0 BRA `(.L_x_93) ;  /* 0xfffffffc00f08947 */ /* 0x002fea000383ffff */
[----:B------:R-:W-:Y:S05]  /*63e0*/  BRA `(.L_x_118) ;  /* 0xfffffff400247947 */ /* 0x000fea000383ffff */
.L_x_94:
[----:B0-----:R0:W1:Y:S02]  /*63f0*/  SYNCS.PHASECHK.TRANS64.TRYWAIT P0, [R6+URZ], R5 ;  /* 0x00000005060075a7 */ /* 0x001064000800017f */
[----:B-1----:R-:W-:Y:S05]  /*6400*/  @!P0 NANOSLEEP.SYNCS 0x989680 ;  /* 0x009896800000895d */ /* 0x002fea0003900000 */
[----:B------:R-:W1:Y:S02]  /*6410*/  @!P0 SYNCS.PHASECHK.TRANS64 P0, [R6+URZ], R5 ;  /* 0x00000005060085a7 */ /* 0x000e64000800007f */
[----:B-1----:R-:W-:Y:S05]  /*6420*/  @!P0 BRA `(.L_x_94) ;  /* 0xfffffffc00f08947 */ /* 0x002fea000383ffff */
[----:B------:R-:W-:Y:S05]  /*6430*/  BRA `(.L_x_119) ;  /* 0xfffffff400347947 */ /* 0x000fea000383ffff */
.L_x_95:
[----:B0-----:R0:W1:Y:S02]  /*6440*/  SYNCS.PHASECHK.TRANS64.TRYWAIT P0, [R9+URZ], R4 ;  /* 0x00000004090075a7 */ /* 0x001064000800017f */
[----:B-1----:R-:W-:Y:S05]  /*6450*/  @!P0 NANOSLEEP.SYNCS 0x989680 ;  /* 0x009896800000895d */ /* 0x002fea0003900000 */
[----:B------:R-:W1:Y:S02]  /*6460*/  @!P0 SYNCS.PHASECHK.TRANS64 P0, [R9+URZ], R4 ;  /* 0x00000004090085a7 */ /* 0x000e64000800007f */
[----:B-1----:R-:W-:Y:S05]  /*6470*/  @!P0 BRA `(.L_x_95) ;  /* 0xfffffffc00f08947 */ /* 0x002fea000383ffff */
[----:B------:R-:W-:Y:S05]  /*6480*/  BRA `(.L_x_120) ;  /* 0xfffffff400447947 */ /* 0x000fea000383ffff */
.L_x_96:
[----:B0-----:R0:W1:Y:S02]  /*6490*/  SYNCS.PHASECHK.TRANS64.TRYWAIT P0, [R6+URZ], R5 ;  /* 0x00000005060075a7 */ /* 0x001064000800017f */
[----:B-1----:R-:W-:Y:S05]  /*64a0*/  @!P0 NANOSLEEP.SYNCS 0x989680 ;  /* 0x009896800000895d */ /* 0x002fea0003900000 */
[----:B------:R-:W1:Y:S02]  /*64b0*/  @!P0 SYNCS.PHASECHK.TRANS64 P0, [R6+URZ], R5 ;  /* 0x00000005060085a7 */ /* 0x000e64000800007f */
[----:B-1----:R-:W-:Y:S05]  /*64c0*/  @!P0 BRA `(.L_x_96) ;  /* 0xfffffffc00f08947 */ /* 0x002fea000383ffff */
[----:B------:R-:W-:Y:S05]  /*64d0*/  BRA `(.L_x_121) ;  /* 0xfffffff400547947 */ /* 0x000fea000383ffff */
.L_x_97:
[----:B0-----:R0:W1:Y:S02]  /*64e0*/  SYNCS.PHASECHK.TRANS64.TRYWAIT P0, [R9+URZ], R4 ;  /* 0x00000004090075a7 */ /* 0x001064000800017f */
[----:B-1----:R-:W-:Y:S05]  /*64f0*/  @!P0 NANOSLEEP.SYNCS 0x989680 ;  /* 0x009896800000895d */ /* 0x002fea0003900000 */
[----:B------:R-:W1:Y:S02]  /*6500*/  @!P0 SYNCS.PHASECHK.TRANS64 P0, [R9+URZ], R4 ;  /* 0x00000004090085a7 */ /* 0x000e64000800007f */
[----:B-1----:R-:W-:Y:S05]  /*6510*/  @!P0 BRA `(.L_x_97) ;  /* 0xfffffffc00f08947 */ /* 0x002fea000383ffff */
[----:B------:R-:W-:Y:S05]  /*6520*/  BRA `(.L_x_122) ;  /* 0xfffffff400647947 */ /* 0x000fea000383ffff */
.L_x_98:
[----:B0-----:R0:W1:Y:S02]  /*6530*/  SYNCS.PHASECHK.TRANS64.TRYWAIT P0, [R6+URZ], R5 ;  /* 0x00000005060075a7 */ /* 0x001064000800017f */
[----:B-1----:R-:W-:Y:S05]  /*6540*/  @!P0 NANOSLEEP.SYNCS 0x989680 ;  /* 0x009896800000895d */ /* 0x002fea0003900000 */
[----:B------:R-:W1:Y:S02]  /*6550*/  @!P0 SYNCS.PHASECHK.TRANS64 P0, [R6+URZ], R5 ;  /* 0x00000005060085a7 */ /* 0x000e64000800007f */
[----:B-1----:R-:W-:Y:S05]  /*6560*/  @!P0 BRA `(.L_x_98) ;  /* 0xfffffffc00f08947 */ /* 0x002fea000383ffff */
[----:B------:R-:W-:Y:S05]  /*6570*/  BRA `(.L_x_123) ;  /* 0xfffffff400747947 */ /* 0x000fea000383ffff */
.L_x_99:
[----:B0-----:R0:W1:Y:S02]  /*6580*/  SYNCS.PHASECHK.TRANS64.TRYWAIT P0, [R9+URZ], R4 ;  /* 0x00000004090075a7 */ /* 0x001064000800017f */
[----:B-1----:R-:W-:Y:S05]  /*6590*/  @!P0 NANOSLEEP.SYNCS 0x989680 ;  /* 0x009896800000895d */ /* 0x002fea0003900000 */
[----:B------:R-:W1:Y:S02]  /*65a0*/  @!P0 SYNCS.PHASECHK.TRANS64 P0, [R9+URZ], R4 ;  /* 0x00000004090085a7 */ /* 0x000e64000800007f */
[----:B-1----:R-:W-:Y:S05]  /*65b0*/  @!P0 BRA `(.L_x_99) ;  /* 0xfffffffc00f08947 */ /* 0x002fea000383ffff */
[----:B------:R-:W-:Y:S05]  /*65c0*/  BRA `(.L_x_124) ;  /* 0xfffffff400847947 */ /* 0x000fea000383ffff */
.L_x_100:
[----:B0-----:R0:W1:Y:S02]  /*65d0*/  SYNCS.PHASECHK.TRANS64.TRYWAIT P0, [R6+URZ], R5 ;  /* 0x00000005060075a7 */ /* 0x001064000800017f */
[----:B-1----:R-:W-:Y:S05]  /*65e0*/  @!P0 NANOSLEEP.SYNCS 0x989680 ;  /* 0x009896800000895d */ /* 0x002fea0003900000 */
[----:B------:R-:W1:Y:S02]  /*65f0*/  @!P0 SYNCS.PHASECHK.TRANS64 P0, [R6+URZ], R5 ;  /* 0x00000005060085a7 */ /* 0x000e64000800007f */
[----:B-1----:R-:W-:Y:S05]  /*6600*/  @!P0 BRA `(.L_x_100) ;  /* 0xfffffffc00f08947 */ /* 0x002fea000383ffff */
[----:B------:R-:W-:Y:S05]  /*6610*/  BRA `(.L_x_125) ;  /* 0xfffffff400947947 */ /* 0x000fea000383ffff */
.L_x_101:
[----:B0-----:R0:W1:Y:S02]  /*6620*/  SYNCS.PHASECHK.TRANS64.TRYWAIT P0, [R9+URZ], R4 ;  /* 0x00000004090075a7 */ /* 0x001064000800017f */
[----:B-1----:R-:W-:Y:S05]  /*6630*/  @!P0 NANOSLEEP.SYNCS 0x989680 ;  /* 0x009896800000895d */ /* 0x002fea0003900000 */
[----:B------:R-:W1:Y:S02]  /*6640*/  @!P0 SYNCS.PHASECHK.TRANS64 P0, [R9+URZ], R4 ;  /* 0x00000004090085a7 */ /* 0x000e64000800007f */
[----:B-1----:R-:W-:Y:S05]  /*6650*/  @!P0 BRA `(.L_x_101) ;  /* 0xfffffffc00f08947 */ /* 0x002fea000383ffff */
[----:B------:R-:W-:Y:S05]  /*6660*/  BRA `(.L_x_126) ;  /* 0xfffffff400a47947 */ /* 0x000fea000383ffff */
.L_x_102:
[----:B0-----:R0:W1:Y:S02]  /*6670*/  SYNCS.PHASECHK.TRANS64.TRYWAIT P0, [R6+URZ], R5 ;  /* 0x00000005060075a7 */ /* 0x001064000800017f */
[----:B-1----:R-:W-:Y:S05]  /*6680*/  @!P0 NANOSLEEP.SYNCS 0x989680 ;  /* 0x009896800000895d */ /* 0x002fea0003900000 */
[----:B------:R-:W1:Y:S02]  /*6690*/  @!P0 SYNCS.PHASECHK.TRANS64 P0, [R6+URZ], R5 ;  /* 0x00000005060085a7 */ /* 0x000e64000800007f */
[----:B-1----:R-:W-:Y:S05]  /*66a0*/  @!P0 BRA `(.L_x_102) ;  /* 0xfffffffc00f08947 */ /* 0x002fea000383ffff */
[----:B------:R-:W-:Y:S05]  /*66b0*/  BRA `(.L_x_127) ;  /* 0xfffffff400b47947 */ /* 0x000fea000383ffff */
.L_x_103:
[----:B0-----:R0:W1:Y:S02]  /*66c0*/  SYNCS.PHASECHK.TRANS64.TRYWAIT P0, [R9+URZ], R4 ;  /* 0x00000004090075a7 */ /* 0x001064000800017f */
[----:B-1----:R-:W-:Y:S05]  /*66d0*/  @!P0 NANOSLEEP.SYNCS 0x989680 ;  /* 0x009896800000895d */ /* 0x002fea0003900000 */
[----:B------:R-:W1:Y:S02]  /*66e0*/  @!P0 SYNCS.PHASECHK.TRANS64 P0, [R9+URZ], R4 ;  /* 0x00000004090085a7 */ /* 0x000e64000800007f */
[----:B-1----:R-:W-:Y:S05]  /*66f0*/  @!P0 BRA `(.L_x_103) ;  /* 0xfffffffc00f08947 */ /* 0x002fea000383ffff */
[----:B------:R-:W-:Y:S05]  /*6700*/  BRA `(.L_x_128) ;  /* 0xfffffff400c47947 */ /* 0x000fea000383ffff */
.L_x_104:
[----:B0-----:R0:W1:Y:S02]  /*6710*/  SYNCS.PHASECHK.TRANS64.TRYWAIT P0, [R6+URZ], R5 ;  /* 0x00000005060075a7 */ /* 0x001064000800017f */
[----:B-1----:R-:W-:Y:S05]  /*6720*/  @!P0 NANOSLEEP.SYNCS 0x989680 ;  /* 0x009896800000895d */ /* 0x002fea0003900000 */
[----:B------:R-:W1:Y:S02]  /*6730*/  @!P0 SYNCS.PHASECHK.TRANS64 P0, [R6+URZ], R5 ;  /* 0x00000005060085a7 */ /* 0x000e64000800007f */
[----:B-1----:R-:W-:Y:S05]  /*6740*/  @!P0 BRA `(.L_x_104) ;  /* 0xfffffffc00f08947 */ /* 0x002fea000383ffff */
[----:B------:R-:W-:Y:S05]  /*6750*/  BRA `(.L_x_129) ;  /* 0xfffffff400d47947 */ /* 0x000fea000383ffff */
.L_x_105:
[----:B0-----:R0:W1:Y:S02]  /*6760*/  SYNCS.PHASECHK.TRANS64.TRYWAIT P0, [R9+URZ], R4 ;  /* 0x00000004090075a7 */ /* 0x001064000800017f */
[----:B-1----:R-:W-:Y:S05]  /*6770*/  @!P0 NANOSLEEP.SYNCS 0x989680 ;  /* 0x009896800000895d */ /* 0x002fea0003900000 */
[----:B------:R-:W1:Y:S02]  /*6780*/  @!P0 SYNCS.PHASECHK.TRANS64 P0, [R9+URZ], R4 ;  /* 0x00000004090085a7 */ /* 0x000e64000800007f */
[----:B-1----:R-:W-:Y:S05]  /*6790*/  @!P0 BRA `(.L_x_105) ;  /* 0xfffffffc00f08947 */ /* 0x002fea000383ffff */
[----:B------:R-:W-:Y:S05]  /*67a0*/  BRA `(.L_x_130) ;  /* 0xfffffff400e47947 */ /* 0x000fea000383ffff */
.L_x_106:
[----:B0-----:R0:W1:Y:S02]  /*67b0*/  SYNCS.PHASECHK.TRANS64.TRYWAIT P0, [R6+URZ], R5 ;  /* 0x00000005060075a7 */ /* 0x001064000800017f */
[----:B-1----:R-:W-:Y:S05]  /*67c0*/  @!P0 NANOSLEEP.SYNCS 0x989680 ;  /* 0x009896800000895d */ /* 0x002fea0003900000 */
[----:B------:R-:W1:Y:S02]  /*67d0*/  @!P0 SYNCS.PHASECHK.TRANS64 P0, [R6+URZ], R5 ;  /* 0x00000005060085a7 */ /* 0x000e64000800007f */
[----:B-1----:R-:W-:Y:S05]  /*67e0*/  @!P0 BRA `(.L_x_106) ;  /* 0xfffffffc00f08947 */ /* 0x002fea000383ffff */
[----:B------:R-:W-:Y:S05]  /*67f0*/  BRA `(.L_x_131) ;  /* 0xfffffff400f47947 */ /* 0x000fea000383ffff */
.L_x_107:
[----:B0-----:R0:W1:Y:S02]  /*6800*/  SYNCS.PHASECHK.TRANS64.TRYWAIT P0, [R9+URZ], R4 ;  /* 0x00000004090075a7 */ /* 0x001064000800017f */
[----:B-1----:R-:W-:Y:S05]  /*6810*/  @!P0 NANOSLEEP.SYNCS 0x989680 ;  /* 0x009896800000895d */ /* 0x002fea0003900000 */
[----:B------:R-:W1:Y:S02]  /*6820*/  @!P0 SYNCS.PHASECHK.TRANS64 P0, [R9+URZ], R4 ;  /* 0x00000004090085a7 */ /* 0x000e64000800007f */
[----:B-1----:R-:W-:Y:S05]  /*6830*/  @!P0 BRA `(.L_x_107) ;  /* 0xfffffffc00f08947 */ /* 0x002fea000383ffff */
[----:B------:R-:W-:Y:S05]  /*6840*/  BRA `(.L_x_132) ;  /* 0xfffffff800047947 */ /* 0x000fea000383ffff */
.L_x_108:
[----:B-1----:R1:W2:Y:S02]  /*6850*/  SYNCS.PHASECHK.TRANS64.TRYWAIT P0, [R6+URZ], R5 ;  /* 0x00000005060075a7 */ /* 0x0022a4000800017f */
[----:B--2---:R-:W-:Y:S05]  /*6860*/  @!P0 NANOSLEEP.SYNCS 0x989680 ;  /* 0x009896800000895d */ /* 0x004fea0003900000 */
[----:B------:R-:W2:Y:S02]  /*6870*/  @!P0 SYNCS.PHASECHK.TRANS64 P0, [R6+URZ], R5 ;  /* 0x00000005060085a7 */ /* 0x000ea4000800007f */
[----:B--2---:R-:W-:Y:S05]  /*6880*/  @!P0 BRA `(.L_x_108) ;  /* 0xfffffffc00f08947 */ /* 0x004fea000383ffff */
[----:B------:R-:W-:Y:S05]  /*6890*/  BRA `(.L_x_133) ;  /* 0xfffffff8000c7947 */ /* 0x000fea000383ffff */
.L_x_134:
[----:B------:R-:W-:-:S00]  /*68a0*/  BRA `(.L_x_134) ;  /* 0xfffffffc00fc7947 */ /* 0x000fc0000383ffff */
[----:B------:R-:W-:-:S00]  /*68b0*/  NOP ;  /* 0x0000000000007918 */ /* 0x000fc00000000000 */
        /* <DEDUP_REMOVED lines=12> */
.L_x_135:


//--------------------- .nv.global.init           --------------------------
	.section	.nv.global.init,"aw",@progbits
.nv.global.init:
	.type		$str$22,@object
	.size		$str$22,($str$23 - $str$22)
$str$22:
        /*0000*/ 	.byte	0x6b, 0x5f, 0x74, 0x69, 0x6c, 0x65, 0x5f, 0x63, 0x6f, 0x75, 0x6e, 0x74, 0x20, 0x3e, 0x3d, 0x20
        /*0010*/ 	.byte	0x31, 0x00
	.type		$str$23,@object
	.size		$str$23,(__unnamed_1 - $str$23)
$str$23:
        /*0012*/ 	.byte	0x2f, 0x74, 0x6d, 0x70, 0x2f, 0x63, 0x75, 0x74, 0x6c, 0x61, 0x73, 0x73, 0x5f, 0x73, 0x77, 0x65
        /*0022*/ 	.byte	0x65, 0x70, 0x5f, 0x73, 0x72, 0x63, 0x2f, 0x69, 0x6e, 0x63, 0x6c, 0x75, 0x64, 0x65, 0x2f, 0x63
        /*0032*/ 	.byte	0x75, 0x74, 0x6c, 0x61, 0x73, 0x73, 0x2f, 0x67, 0x65, 0x6d, 0x6d, 0x2f, 0x63, 0x6f, 0x6c, 0x6c
        /*0042*/ 	.byte	0x65, 0x63, 0x74, 0x69, 0x76, 0x65, 0x2f, 0x73, 0x6d, 0x39, 0x30, 0x5f, 0x6d, 0x6d, 0x61, 0x5f
        /*0052*/ 	.byte	0x74, 0x6d, 0x61, 0x5f, 0x67, 0x6d, 0x6d, 0x61, 0x5f, 0x73, 0x73, 0x5f, 0x77, 0x61, 0x72, 0x70
        /*0062*/ 	.byte	0x73, 0x70, 0x65, 0x63, 0x69, 0x61, 0x6c, 0x69, 0x7a, 0x65, 0x64, 0x2e, 0x68, 0x70, 0x70, 0x00
	.type		__unnamed_1,@object
	.size		__unnamed_1,(.L_0 - __unnamed_1)
__unnamed_1:
        /*0072*/ 	.byte	0x76, 0x6f, 0x69, 0x64, 0x20, 0x63, 0x75, 0x74, 0x6c, 0x61, 0x73, 0x73, 0x3a, 0x3a, 0x67, 0x65
        /* <DEDUP_REMOVED lines=180> */
        /*0bc2*/ 	.byte	0x79, 0x5d, 0x00
.L_0:


//--------------------- .nv.shared._ZN7cutlass13device_kernelINS_4gemm6kernel13GemmUniversalIN4cute5tupleIJiiiiEEENS1_10collective13CollectiveMmaINS1_34MainloopSm90TmaGmmaWarpSpecializedILi18ENS5_IJNS4_1CILi1EEESB_SB_EEENS1_35KernelTmaWarpSpecializedCooperativeEEENS5_IJNSA_ILi384EEENSA_ILi16EEESG_EEENS_10bfloat16_tENS5_IJlSB_lEEESI_SJ_NS4_8TiledMMAINS4_8MMA_AtomIJNS4_4SM904GMMA27MMA_64x16x16_F32BF16BF16_SSILNSN_5MajorE0ELSP_0ELNSN_7ScaleInE1ELSQ_1EEEEEENS4_6LayoutINS5_IJNSA_ILi2EEESB_SB_EEENS5_IJSB_NSA_ILi0EEESW_EEEEENS5_IJNS4_10UnderscoreESZ_SZ_EEEEENS4_13SM90_TMA_LOADENS4_14ComposedLayoutINS4_7SwizzleILi1ELi4ELi3EEENS4_18smem_ptr_flag_bitsILi16EEENST_INS5_IJNSA_ILi8EEESG_EEENS5_IJSG_SB_EEEEEEEvNS4_8identityES12_S1C_vS1D_EENS_8epilogue10collective6detail29Sm90TmaWarpSpecializedAdapterINS1G_15DefaultEpilogueISI_SJ_SJ_NS1F_6thread17LinearCombinationISI_Li1EffLNS1K_9ScaleType4KindE0ELNS_15FloatRoundStyleE2ESI_EENS1_15EpilogueDefaultEEEEEvvEEEEvNT_6ParamsE --------------------------
	.section	.nv.shared._ZN7cutlass13device_kernelINS_4gemm6kernel13GemmUniversalIN4cute5tupleIJiiiiEEENS1_10collective13CollectiveMmaINS1_34MainloopSm90TmaGmmaWarpSpecializedILi18ENS5_IJNS4_1CILi1EEESB_SB_EEENS1_35KernelTmaWarpSpecializedCooperativeEEENS5_IJNSA_ILi384EEENSA_ILi16EEESG_EEENS_10bfloat16_tENS5_IJlSB_lEEESI_SJ_NS4_8TiledMMAINS4_8MMA_AtomIJNS4_4SM904GMMA27MMA_64x16x16_F32BF16BF16_SSILNSN_5MajorE0ELSP_0ELNSN_7ScaleInE1ELSQ_1EEEEEENS4_6LayoutINS5_IJNSA_ILi2EEESB_SB_EEENS5_IJSB_NSA_ILi0EEESW_EEEEENS5_IJNS4_10UnderscoreESZ_SZ_EEEEENS4_13SM90_TMA_LOADENS4_14ComposedLayoutINS4_7SwizzleILi1ELi4ELi3EEENS4_18smem_ptr_flag_bitsILi16EEENST_INS5_IJNSA_ILi8EEESG_EEENS5_IJSG_SB_EEEEEEEvNS4_8identityES12_S1C_vS1D_EENS_8epilogue10collective6detail29Sm90TmaWarpSpecializedAdapterINS1G_15DefaultEpilogueISI_SJ_SJ_NS1F_6thread17LinearCombinationISI_Li1EffLNS1K_9ScaleType4KindE0ELNS_15FloatRoundStyleE2ESI_EENS1_15EpilogueDefaultEEEEEvvEEEEvNT_6ParamsE,"aw",@nobits
	.sectionflags	@""
	.align	16
	.zero		1024


//--------------------- .nv.shared.reserved.0     --------------------------
	.section	.nv.shared.reserved.0,"aw",@nobits
	.weak		__nv_reservedSMEM_offset_0_alias
	.size		__nv_reservedSMEM_offset_0_alias, 0, 0
	.other		__nv_reservedSMEM_offset_0_alias,@"STO_CUDA_RESERVED_SHARED STV_DEFAULT"
__nv_reservedSMEM_offset_0_alias:
	.zero		0


//--------------------- .nv.global                --------------------------
	.section	.nv.global,"aw",@nobits
.nv.global:
	.type		_ZN39_INTERNAL_515e0032_4_k_cu_6aaeec11_85564cute1_E,@object
	.size		_ZN39_INTERNAL_515e0032_4_k_cu_6aaeec11_85564cute1_E,(_ZN39_INTERNAL_515e0032_4_k_cu_6aaeec11_85564cuda3std3__45__cpo6cbeginE - _ZN39_INTERNAL_515e0032_4_k_cu_6aaeec11_85564cute1_E)
_ZN39_INTERNAL_515e0032_4_k_cu_6aaeec11_85564cute1_E:
	.zero		1
	.type		_ZN39_INTERNAL_515e0032_4_k_cu_6aaeec11_85564cuda3std3__45__cpo6cbeginE,@object
	.size		_ZN39_INTERNAL_515e0032_4_k_cu_6aaeec11_85564cuda3std3__45__cpo6cbeginE,(_ZN39_INTERNAL_515e0032_4_k_cu_6aaeec11_85564cuda3std3__48in_placeE - _ZN39_INTERNAL_515e0032_4_k_cu_6aaeec11_85564cuda3std3__45__cpo6cbeginE)
_ZN39_INTERNAL_515e0032_4_k_cu_6aaeec11_85564cuda3std3__45__cpo6cbeginE:
	.zero		1
	.type		_ZN39_INTERNAL_515e0032_4_k_cu_6aaeec11_85564cuda3std3__48in_placeE,@object
	.size		_ZN39_INTERNAL_515e0032_4_k_cu_6aaeec11_85564cuda3std3__48in_placeE,(_ZN39_INTERNAL_515e0032_4_k_cu_6aaeec11_85564cuda3std6ranges3__45__cpo9iter_moveE - _ZN39_INTERNAL_515e0032_4_k_cu_6aaeec11_85564cuda3std3__48in_placeE)
_ZN39_INTERNAL_515e0032_4_k_cu_6aaeec11_85564cuda3std3__48in_placeE:
	.zero		1
	.type		_ZN39_INTERNAL_515e0032_4_k_cu_6aaeec11_85564cuda3std6ranges3__45__cpo9iter_moveE,@object
	.size		_ZN39_INTERNAL_515e0032_4_k_cu_6aaeec11_85564cuda3std6ranges3__45__cpo9iter_moveE,(_ZN39_INTERNAL_515e0032_4_k_cu_6aaeec11_85564cuda3std3__45__cpo5beginE - _ZN39_INTERNAL_515e0032_4_k_cu_6aaeec11_85564cuda3std6ranges3__45__cpo9iter_moveE)
_ZN39_INTERNAL_515e0032_4_k_cu_6aaeec11_85564cuda3std6ranges3__45__cpo9iter_moveE:
	.zero		1
	.type		_ZN39_INTERNAL_515e0032_4_k_cu_6aaeec11_85564cuda3std3__45__cpo5beginE,@object
	.size		_ZN39_INTERNAL_515e0032_4_k_cu_6aaeec11_85564cuda3std3__45__cpo5beginE,(_ZN39_INTERNAL_515e0032_4_k_cu_6aaeec11_85564cuda3std3__441_GLOBAL__N__515e0032_4_k_cu_6aaeec11_85566ignoreE - _ZN39_INTERNAL_515e0032_4_k_cu_6aaeec11_85564cuda3std3__45__cpo5beginE)
_ZN39_INTERNAL_515e0032_4_k_cu_6aaeec11_85564cuda3std3__45__cpo5beginE:
	.zero		1
	.type		_ZN39_INTERNAL_515e0032_4_k_cu_6aaeec11_85564cuda3std3__441_GLOBAL__N__515e0032_4_k_cu_6aaeec11_85566ignoreE,@object
	.size		_ZN39_INTERNAL_515e0032_4_k_cu_6aaeec11_85564cuda3std3__441_GLOBAL__N__515e0032_4_k_cu_6aaeec11_85566ignoreE,(_ZN39_INTERNAL_515e0032_4_k_cu_6aaeec11_85564cute7productE - _ZN39_INTERNAL_515e0032_4_k_cu_6aaeec11_85564cuda3std3__441_GLOBAL__N__515e0032_4_k_cu_6aaeec11_85566ignoreE)
_ZN39_INTERNAL_515e0032_4_k_cu_6aaeec11_85564cuda3std3__441_GLOBAL__N__515e0032_4_k_cu_6aaeec11_85566ignoreE:
	.zero		1
	.type		_ZN39_INTERNAL_515e0032_4_k_cu_6aaeec11_85564cute7productE,@object
	.size		_ZN39_INTERNAL_515e0032_4_k_cu_6aaeec11_85564cute7productE,(_ZN39_INTERNAL_515e0032_4_k_cu_6aaeec11_85564cuda3std3__45__cpo3endE - _ZN39_INTERNAL_515e0032_4_k_cu_6aaeec11_85564cute7productE)
_ZN39_INTERNAL_515e0032_4_k_cu_6aaeec11_85564cute7productE:
	.zero		1
	.type		_ZN39_INTERNAL_515e0032_4_k_cu_6aaeec11_85564cuda3std3__45__cpo3endE,@object
	.size		_ZN39_INTERNAL_515e0032_4_k_cu_6aaeec11_85564cuda3std3__45__cpo3endE,(_ZN39_INTERNAL_515e0032_4_k_cu_6aaeec11_85564cuda3std3__419piecewise_constructE - _ZN39_INTERNAL_515e0032_4_k_cu_6aaeec11_85564cuda3std3__45__cpo3endE)
_ZN39_INTERNAL_515e0032_4_k_cu_6aaeec11_85564cuda3std3__45__cpo3endE:
	.zero		1
	.type		_ZN39_INTERNAL_515e0032_4_k_cu_6aaeec11_85564cuda3std3__419piecewise_constructE,@object
	.size		_ZN39_INTERNAL_515e0032_4_k_cu_6aaeec11_85564cuda3std3__419piecewise_constructE,(_ZN39_INTERNAL_515e0032_4_k_cu_6aaeec11_85564cuda3std3__45__cpo4cendE - _ZN39_INTERNAL_515e0032_4_k_cu_6aaeec11_85564cuda3std3__419piecewise_constructE)
_ZN39_INTERNAL_515e0032_4_k_cu_6aaeec11_85564cuda3std3__419piecewise_constructE:
	.zero		1
	.type		_ZN39_INTERNAL_515e0032_4_k_cu_6aaeec11_85564cuda3std3__45__cpo4cendE,@object
	.size		_ZN39_INTERNAL_515e0032_4_k_cu_6aaeec11_85564cuda3std3__45__cpo4cendE,(_ZN39_INTERNAL_515e0032_4_k_cu_6aaeec11_85564cuda3std6ranges3__45__cpo4swapE - _ZN39_INTERNAL_515e0032_4_k_cu_6aaeec11_85564cuda3std3__45__cpo4cendE)
_ZN39_INTERNAL_515e0032_4_k_cu_6aaeec11_85564cuda3std3__45__cpo4cendE:
	.zero		1
	.type		_ZN39_INTERNAL_515e0032_4_k_cu_6aaeec11_85564cuda3std6ranges3__45__cpo4swapE,@object
	.size		_ZN39_INTERNAL_515e0032_4_k_cu_6aaeec11_85564cuda3std6ranges3__45__cpo4swapE,(.L_8 - _ZN39_INTERNAL_515e0032_4_k_cu_6aaeec11_85564cuda3std6ranges3__45__cpo4swapE)
_ZN39_INTERNAL_515e0032_4_k_cu_6aaeec11_85564cuda3std6ranges3__45__cpo4swapE:
	.zero		1
.L_8:


//--------------------- .nv.constant0._ZN7cutlass13device_kernelINS_4gemm6kernel13GemmUniversalIN4cute5tupleIJiiiiEEENS1_10collective13CollectiveMmaINS1_34MainloopSm90TmaGmmaWarpSpecializedILi18ENS5_IJNS4_1CILi1EEESB_SB_EEENS1_35KernelTmaWarpSpecializedCooperativeEEENS5_IJNSA_ILi384EEENSA_ILi16EEESG_EEENS_10bfloat16_tENS5_IJlSB_lEEESI_SJ_NS4_8TiledMMAINS4_8MMA_AtomIJNS4_4SM904GMMA27MMA_64x16x16_F32BF16BF16_SSILNSN_5MajorE0ELSP_0ELNSN_7ScaleInE1ELSQ_1EEEEEENS4_6LayoutINS5_IJNSA_ILi2EEESB_SB_EEENS5_IJSB_NSA_ILi0EEESW_EEEEENS5_IJNS4_10UnderscoreESZ_SZ_EEEEENS4_13SM90_TMA_LOADENS4_14ComposedLayoutINS4_7SwizzleILi1ELi4ELi3EEENS4_18smem_ptr_flag_bitsILi16EEENST_INS5_IJNSA_ILi8EEESG_EEENS5_IJSG_SB_EEEEEEEvNS4_8identityES12_S1C_vS1D_EENS_8epilogue10collective6detail29Sm90TmaWarpSpecializedAdapterINS1G_15DefaultEpilogueISI_SJ_SJ_NS1F_6thread17LinearCombinationISI_Li1EffLNS1K_9ScaleType4KindE0ELNS_15FloatRoundStyleE2ESI_EENS1_15EpilogueDefaultEEEEEvvEEEEvNT_6ParamsE --------------------------
	.section	.nv.constant0._ZN7cutlass13device_kernelINS_4gemm6kernel13GemmUniversalIN4cute5tupleIJiiiiEEENS1_10collective13CollectiveMmaINS1_34MainloopSm90TmaGmmaWarpSpecializedILi18ENS5_IJNS4_1CILi1EEESB_SB_EEENS1_35KernelTmaWarpSpecializedCooperativeEEENS5_IJNSA_ILi384EEENSA_ILi16EEESG_EEENS_10bfloat16_tENS5_IJlSB_lEEESI_SJ_NS4_8TiledMMAINS4_8MMA_AtomIJNS4_4SM904GMMA27MMA_64x16x16_F32BF16BF16_SSILNSN_5MajorE0ELSP_0ELNSN_7ScaleInE1ELSQ_1EEEEEENS4_6LayoutINS5_IJNSA_ILi2EEESB_SB_EEENS5_IJSB_NSA_ILi0EEESW_EEEEENS5_IJNS4_10UnderscoreESZ_SZ_EEEEENS4_13SM90_TMA_LOADENS4_14ComposedLayoutINS4_7SwizzleILi1ELi4ELi3EEENS4_18smem_ptr_flag_bitsILi16EEENST_INS5_IJNSA_ILi8EEESG_EEENS5_IJSG_SB_EEEEEEEvNS4_8identityES12_S1C_vS1D_EENS_8epilogue10collective6detail29Sm90TmaWarpSpecializedAdapterINS1G_15DefaultEpilogueISI_SJ_SJ_NS1F_6thread17LinearCombinationISI_Li1EffLNS1K_9ScaleType4KindE0ELNS_15FloatRoundStyleE2ESI_EENS1_15EpilogueDefaultEEEEEvvEEEEvNT_6ParamsE,"a",@progbits
	.sectionflags	@""
	.align	4
.nv.constant0._ZN7cutlass13device_kernelINS_4gemm6kernel13GemmUniversalIN4cute5tupleIJiiiiEEENS1_10collective13CollectiveMmaINS1_34MainloopSm90TmaGmmaWarpSpecializedILi18ENS5_IJNS4_1CILi1EEESB_SB_EEENS1_35KernelTmaWarpSpecializedCooperativeEEENS5_IJNSA_ILi384EEENSA_ILi16EEESG_EEENS_10bfloat16_tENS5_IJlSB_lEEESI_SJ_NS4_8TiledMMAINS4_8MMA_AtomIJNS4_4SM904GMMA27MMA_64x16x16_F32BF16BF16_SSILNSN_5MajorE0ELSP_0ELNSN_7ScaleInE1ELSQ_1EEEEEENS4_6LayoutINS5_IJNSA_ILi2EEESB_SB_EEENS5_IJSB_NSA_ILi0EEESW_EEEEENS5_IJNS4_10UnderscoreESZ_SZ_EEEEENS4_13SM90_TMA_LOADENS4_14ComposedLayoutINS4_7SwizzleILi1ELi4ELi3EEENS4_18smem_ptr_flag_bitsILi16EEENST_INS5_IJNSA_ILi8EEESG_EEENS5_IJSG_SB_EEEEEEEvNS4_8identityES12_S1C_vS1D_EENS_8epilogue10collective6detail29Sm90TmaWarpSpecializedAdapterINS1G_15DefaultEpilogueISI_SJ_SJ_NS1F_6thread17LinearCombinationISI_Li1EffLNS1K_9ScaleType4KindE0ELNS_15FloatRoundStyleE2ESI_EENS1_15EpilogueDefaultEEEEEvvEEEEvNT_6ParamsE:
	.zero		1664


//--------------------- SYMBOLS --------------------------

	.type		.nv.reservedSmem.offset0,@object
	.size		.nv.reservedSmem.offset0,0x4
	.type		__assertfail,@function
